def matmul_kernel(
    a_ptr,
    b_ptr,
    c_ptr,
    M,
    N,
    K,
    stride_am,
    stride_ak,
    stride_bk,
    stride_bn,
    stride_cm,
    stride_cn,
    BLOCK_M: tl.constexpr,
    BLOCK_N: tl.constexpr,
    BLOCK_K: tl.constexpr,
    GROUP_M: tl.constexpr,
):
    pid = tl.program_id(axis=0)
    num_pid_m = tl.cdiv(M, BLOCK_M)
    num_pid_n = tl.cdiv(N, BLOCK_N)
    num_pid_in_group = GROUP_M * num_pid_n
    group_id = pid // num_pid_in_group
    first_pid_m = group_id * GROUP_M
    group_size_m = min(num_pid_m - first_pid_m, GROUP_M)
    pid_m = first_pid_m + ((pid % num_pid_in_group) % group_size_m)
    pid_n = (pid % num_pid_in_group) // group_size_m

    offs_am = (pid_m * BLOCK_M + tl.arange(0, BLOCK_M)) % M
    offs_bn = (pid_n * BLOCK_N + tl.arange(0, BLOCK_N)) % N
    offs_k = tl.arange(0, BLOCK_K)
    a_ptrs = a_ptr + offs_am[:, None] * stride_am + offs_k[None, :] * stride_ak
    b_ptrs = b_ptr + offs_k[:, None] * stride_bk + offs_bn[None, :] * stride_bn

    acc = tl.zeros((BLOCK_M, BLOCK_N), dtype=tl.float32)
    for kk in range(0, tl.cdiv(K, BLOCK_K)):
        a = tl.load(a_ptrs, mask=offs_k[None, :] < K - kk * BLOCK_K, other=0.0)
        b = tl.load(b_ptrs, mask=offs_k[:, None] < K - kk * BLOCK_K, other=0.0)
        acc = tl.dot(a, b, acc)
        a_ptrs += BLOCK_K * stride_ak
        b_ptrs += BLOCK_K * stride_bk

    c = acc.to(c_ptr.dtype.element_ty)
    offs_cm = pid_m * BLOCK_M + tl.arange(0, BLOCK_M)
    offs_cn = pid_n * BLOCK_N + tl.arange(0, BLOCK_N)
    c_ptrs = c_ptr + offs_cm[:, None] * stride_cm + offs_cn[None, :] * stride_cn
    mask = (offs_cm[:, None] < M) & (offs_cn[None, :] < N)
    tl.store(c_ptrs, c, mask=mask)

# config = {"BLOCK_K": 64, "BLOCK_M": 32, "BLOCK_N": 256, "GROUP_M": 8, "arch": "sm_100", "dtype": "fp16", "num_ctas": 1, "num_stages": 2, "num_warps": 8}
# arch = sm_100


// ===== COMPILED SASS (sm_100a) =====

	.target	sm_100a

	.elftype	@"ET_EXEC"


//--------------------- .note.nv.tkinfo           --------------------------
	.section	.note.nv.tkinfo,"",@"SHT_NOTE"
	.sectionflags	@"SHF_NOTE_NV_TKINFO"
	.tkinfo
        /*0018*/ 	.word	0x00000081
        /*0030*/ 	.string	""
        /*0030*/ 	.string	"ptxas-blackwell"
        /*0030*/ 	.string	"Cuda compilation tools, release 12.9, V12.9.86"
        /*0030*/ 	.string	"Build cuda_12.9.r12.9/compiler.36037853_0"
        /*0030*/ 	.string	"-v  -suppress-debug-info  -lineinfo  -arch sm_100a "



//--------------------- .note.nv.cuver            --------------------------
	.section	.note.nv.cuver,"",@"SHT_NOTE"
	.sectionflags	@"SHF_NOTE_NV_CUVER"
        /*0018*/ 	.short	0x0001
        /*001a*/ 	.short	0x0064
        /*001c*/ 	.short	0x0001
        /*001e*/ 	.short	0x0000
        /*0020*/ 	.short	0x0001
        /*0022*/ 	.short	0x0000


//--------------------- .nv.info                  --------------------------
	.section	.nv.info,"",@"SHT_CUDA_INFO"
	.align	4


	//----- nvinfo : EIATTR_REGCOUNT
	.align		4
        /*0000*/ 	.byte	0x04, 0x2f
        /*0002*/ 	.short	(.L_1 - .L_0)
	.align		4
.L_0:
        /*0004*/ 	.word	index@(matmul_kernel)
        /*0008*/ 	.word	0x000000ff


	//----- nvinfo : EIATTR_FRAME_SIZE
	.align		4
.L_1:
        /*000c*/ 	.byte	0x04, 0x11
        /*000e*/ 	.short	(.L_3 - .L_2)
	.align		4
.L_2:
        /*0010*/ 	.word	index@(matmul_kernel)
        /*0014*/ 	.word	0x00000000


	//----- nvinfo : EIATTR_MIN_STACK_SIZE
	.align		4
.L_3:
        /*0018*/ 	.byte	0x04, 0x12
        /*001a*/ 	.short	(.L_5 - .L_4)
	.align		4
.L_4:
        /*001c*/ 	.word	index@(matmul_kernel)
        /*0020*/ 	.word	0x00000000
.L_5:


//--------------------- .nv.info.matmul_kernel    --------------------------
	.section	.nv.info.matmul_kernel,"",@"SHT_CUDA_INFO"
	.sectionflags	@""
	.align	4


	//----- nvinfo : EIATTR_CUDA_API_VERSION
	.align		4
        /*0000*/ 	.byte	0x04, 0x37
        /*0002*/ 	.short	(.L_7 - .L_6)
.L_6:
        /*0004*/ 	.word	0x00000081


	//----- nvinfo : EIATTR_KPARAM_INFO
	.align		4
.L_7:
        /*0008*/ 	.byte	0x04, 0x17
        /*000a*/ 	.short	(.L_9 - .L_8)
.L_8:
        /*000c*/ 	.word	0x00000000
        /*0010*/ 	.short	0x000d
        /*0012*/ 	.short	0x0048
        /*0014*/ 	.byte	0x00, 0xf4, 0x21, 0x00


	//----- nvinfo : EIATTR_KPARAM_INFO
	.align		4
.L_9:
        /*0018*/ 	.byte	0x04, 0x17
        /*001a*/ 	.short	(.L_11 - .L_10)
.L_10:
        /*001c*/ 	.word	0x00000000
        /*0020*/ 	.short	0x000c
        /*0022*/ 	.short	0x0040
        /*0024*/ 	.byte	0x00, 0xf4, 0x21, 0x00


	//----- nvinfo : EIATTR_KPARAM_INFO
	.align		4
.L_11:
        /*0028*/ 	.byte	0x04, 0x17
        /*002a*/ 	.short	(.L_13 - .L_12)
.L_12:
        /*002c*/ 	.word	0x00000000
        /*0030*/ 	.short	0x000b
        /*0032*/ 	.short	0x0038
        /*0034*/ 	.byte	0x00, 0xf0, 0x11, 0x00


	//----- nvinfo : EIATTR_KPARAM_INFO
	.align		4
.L_13:
        /*0038*/ 	.byte	0x04, 0x17
        /*003a*/ 	.short	(.L_15 - .L_14)
.L_14:
        /*003c*/ 	.word	0x00000000
        /*0040*/ 	.short	0x000a
        /*0042*/ 	.short	0x0034
        /*0044*/ 	.byte	0x00, 0xf0, 0x11, 0x00


	//----- nvinfo : EIATTR_KPARAM_INFO
	.align		4
.L_15:
        /*0048*/ 	.byte	0x04, 0x17
        /*004a*/ 	.short	(.L_17 - .L_16)
.L_16:
        /*004c*/ 	.word	0x00000000
        /*0050*/ 	.short	0x0009
        /*0052*/ 	.short	0x0030
        /*0054*/ 	.byte	0x00, 0xf0, 0x11, 0x00


	//----- nvinfo : EIATTR_KPARAM_INFO
	.align		4
.L_17:
        /*0058*/ 	.byte	0x04, 0x17
        /*005a*/ 	.short	(.L_19 - .L_18)
.L_18:
        /*005c*/ 	.word	0x00000000
        /*0060*/ 	.short	0x0008
        /*0062*/ 	.short	0x002c
        /*0064*/ 	.byte	0x00, 0xf0, 0x11, 0x00


	//----- nvinfo : EIATTR_KPARAM_INFO
	.align		4
.L_19:
        /*0068*/ 	.byte	0x04, 0x17
        /*006a*/ 	.short	(.L_21 - .L_20)
.L_20:
        /*006c*/ 	.word	0x00000000
        /*0070*/ 	.short	0x0007
        /*0072*/ 	.short	0x0028
        /*0074*/ 	.byte	0x00, 0xf0, 0x11, 0x00


	//----- nvinfo : EIATTR_KPARAM_INFO
	.align		4
.L_21:
        /*0078*/ 	.byte	0x04, 0x17
        /*007a*/ 	.short	(.L_23 - .L_22)
.L_22:
        /*007c*/ 	.word	0x00000000
        /*0080*/ 	.short	0x0006
        /*0082*/ 	.short	0x0024
        /*0084*/ 	.byte	0x00, 0xf0, 0x11, 0x00


	//----- nvinfo : EIATTR_KPARAM_INFO
	.align		4
.L_23:
        /*0088*/ 	.byte	0x04, 0x17
        /*008a*/ 	.short	(.L_25 - .L_24)
.L_24:
        /*008c*/ 	.word	0x00000000
        /*0090*/ 	.short	0x0005
        /*0092*/ 	.short	0x0020
        /*0094*/ 	.byte	0x00, 0xf0, 0x11, 0x00


	//----- nvinfo : EIATTR_KPARAM_INFO
	.align		4
.L_25:
        /*0098*/ 	.byte	0x04, 0x17
        /*009a*/ 	.short	(.L_27 - .L_26)
.L_26:
        /*009c*/ 	.word	0x00000000
        /*00a0*/ 	.short	0x0004
        /*00a2*/ 	.short	0x001c
        /*00a4*/ 	.byte	0x00, 0xf0, 0x11, 0x00


	//----- nvinfo : EIATTR_KPARAM_INFO
	.align		4
.L_27:
        /*00a8*/ 	.byte	0x04, 0x17
        /*00aa*/ 	.short	(.L_29 - .L_28)
.L_28:
        /*00ac*/ 	.word	0x00000000
        /*00b0*/ 	.short	0x0003
        /*00b2*/ 	.short	0x0018
        /*00b4*/ 	.byte	0x00, 0xf0, 0x11, 0x00


	//----- nvinfo : EIATTR_KPARAM_INFO
	.align		4
.L_29:
        /*00b8*/ 	.byte	0x04, 0x17
        /*00ba*/ 	.short	(.L_31 - .L_30)
.L_30:
        /*00bc*/ 	.word	0x00000000
        /*00c0*/ 	.short	0x0002
        /*00c2*/ 	.short	0x0010
        /*00c4*/ 	.byte	0x00, 0xf4, 0x21, 0x00


	//----- nvinfo : EIATTR_KPARAM_INFO
	.align		4
.L_31:
        /*00c8*/ 	.byte	0x04, 0x17
        /*00ca*/ 	.short	(.L_33 - .L_32)
.L_32:
        /*00cc*/ 	.word	0x00000000
        /*00d0*/ 	.short	0x0001
        /*00d2*/ 	.short	0x0008
        /*00d4*/ 	.byte	0x00, 0xf4, 0x21, 0x00


	//----- nvinfo : EIATTR_KPARAM_INFO
	.align		4
.L_33:
        /*00d8*/ 	.byte	0x04, 0x17
        /*00da*/ 	.short	(.L_35 - .L_34)
.L_34:
        /*00dc*/ 	.word	0x00000000
        /*00e0*/ 	.short	0x0000
        /*00e2*/ 	.short	0x0000
        /*00e4*/ 	.byte	0x00, 0xf4, 0x21, 0x00


	//----- nvinfo : EIATTR_SPARSE_MMA_MASK
	.align		4
.L_35:
        /*00e8*/ 	.byte	0x03, 0x50
        /*00ea*/ 	.short	0x0000


	//----- nvinfo : EIATTR_MAXREG_COUNT
	.align		4
        /*00ec*/ 	.byte	0x03, 0x1b
        /*00ee*/ 	.short	0x00ff


	//----- nvinfo : EIATTR_NUM_BARRIERS
	.align		4
        /*00f0*/ 	.byte	0x02, 0x4c
        /*00f2*/ 	.byte	0x01
	.zero		1


	//----- nvinfo : EIATTR_VRC_CTA_INIT_COUNT
	.align		4
        /*00f4*/ 	.byte	0x02, 0x4a
	.zero		1
	.zero		1


	//----- nvinfo : EIATTR_EXIT_INSTR_OFFSETS
	.align		4
        /*00f8*/ 	.byte	0x04, 0x1c
        /*00fa*/ 	.short	(.L_37 - .L_36)


	//   ....[0]....
.L_36:
        /*00fc*/ 	.word	0x00008000


	//   ....[1]....
        /*0100*/ 	.word	0x00008030


	//----- nvinfo : EIATTR_REQNTID
	.align		4
.L_37:
        /*0104*/ 	.byte	0x04, 0x10
        /*0106*/ 	.short	(.L_39 - .L_38)
.L_38:
        /*0108*/ 	.word	0x00000100
        /*010c*/ 	.word	0x00000001
        /*0110*/ 	.word	0x00000001


	//----- nvinfo : EIATTR_CBANK_PARAM_SIZE
	.align		4
.L_39:
        /*0114*/ 	.byte	0x03, 0x19
        /*0116*/ 	.short	0x0050


	//----- nvinfo : EIATTR_PARAM_CBANK
	.align		4
        /*0118*/ 	.byte	0x04, 0x0a
        /*011a*/ 	.short	(.L_41 - .L_40)
	.align		4
.L_40:
        /*011c*/ 	.word	index@(.nv.constant0.matmul_kernel)
        /*0120*/ 	.short	0x0380
        /*0122*/ 	.short	0x0050


	//----- nvinfo : EIATTR_SW_WAR
	.align		4
.L_41:
        /*0124*/ 	.byte	0x04, 0x36
        /*0126*/ 	.short	(.L_43 - .L_42)
.L_42:
        /*0128*/ 	.word	0x00000008
.L_43:


//--------------------- .nv.compat                --------------------------
	.section	.nv.compat,"",@"SHT_CUDA_COMPAT_INFO"
	.align	4
        /*0000*/ 	.byte	0x02, 0x02, 0x01, 0x00, 0x02, 0x05, 0x05, 0x00, 0x02, 0x03, 0x00, 0x00, 0x02, 0x06, 0x01, 0x00


//--------------------- .nv.callgraph             --------------------------
	.section	.nv.callgraph,"",@"SHT_CUDA_CALLGRAPH"
	.align	4
	.sectionentsize	8
	.align		4
        /*0000*/ 	.word	0x00000000
	.align		4
        /*0004*/ 	.word	0xffffffff
	.align		4
        /*0008*/ 	.word	0x00000000
	.align		4
        /*000c*/ 	.word	0xfffffffe
	.align		4
        /*0010*/ 	.word	0x00000000
	.align		4
        /*0014*/ 	.word	0xfffffffd
	.align		4
        /*0018*/ 	.word	0x00000000
	.align		4
        /*001c*/ 	.word	0xfffffffc


//--------------------- .text.matmul_kernel       --------------------------
	.section	.text.matmul_kernel,"ax",@progbits
	.align	128
        .global         matmul_kernel
        .type           matmul_kernel,@function
        .size           matmul_kernel,(.L_x_4 - matmul_kernel)
        .other          matmul_kernel,@"STO_CUDA_ENTRY STV_DEFAULT"
matmul_kernel:
.text.matmul_kernel:
[----:B------:R-:W0:Y:S08]  /*0000*/  LDC R1, c[0x0][0x37c] ;  /* 0x0000df00ff017b82 */ /* 0x000e300000000800 */
[----:B------:R-:W1:Y:S01]  /*0010*/  LDC.64 R42, c[0x0][0x398] ;  /* 0x0000e600ff2a7b82 */ /* 0x000e620000000a00 */
[----:B------:R-:W2:Y:S01]  /*0020*/  S2R R5, SR_CTAID.X ;  /* 0x0000000000057919 */ /* 0x000ea20000002500 */
[----:B------:R-:W3:Y:S01]  /*0030*/  LDCU UR4, c[0x0][0x3a0] ;  /* 0x00007400ff0477ac */ /* 0x000ee20008000800 */
[----:B------:R-:W4:Y:S01]  /*0040*/  S2R R195, SR_TID.X ;  /* 0x0000000000c37919 */ /* 0x000f220000002100 */
[----:B------:R-:W-:Y:S01]  /*0050*/  UMOV UR5, 0x400 ;  /* 0x0000040000057882 */ /* 0x000fe20000000000 */
[----:B------:R-:W0:Y:S03]  /*0060*/  LDCU.64 UR8, c[0x0][0x358] ;  /* 0x00006b00ff0877ac */ /* 0x000e260008000a00 */
[----:B------:R-:W5:Y:S01]  /*0070*/  S2UR UR6, SR_CgaCtaId ;  /* 0x00000000000679c3 */ /* 0x000f620000008800 */
[----:B------:R-:W0:Y:S01]  /*0080*/  LDCU UR7, c[0x0][0x3a0] ;  /* 0x00007400ff0777ac */ /* 0x000e220008000800 */
[----:B---3--:R-:W-:Y:S01]  /*0090*/  UIADD3 UR4, UPT, UPT, UR4, 0x3f, URZ ;  /* 0x0000003f04047890 */ /* 0x008fe2000fffe0ff */
[----:B-1----:R-:W-:-:S03]  /*00a0*/  VIADD R0, R43, 0xff ;  /* 0x000000ff2b007836 */ /* 0x002fc60000000000 */
[----:B------:R-:W-:Y:S02]  /*00b0*/  UISETP.GT.AND UP0, UPT, UR4, 0x3f, UPT ;  /* 0x0000003f0400788c */ /* 0x000fe4000bf04270 */
[----:B------:R-:W-:Y:S01]  /*00c0*/  SHF.R.S32.HI R3, RZ, 0x1f, R0 ;  /* 0x0000001fff037819 */ /* 0x000fe20000011400 */
[----:B-----5:R-:W-:-:S03]  /*00d0*/  ULEA UR5, UR6, UR5, 0x18 ;  /* 0x0000000506057291 */ /* 0x020fc6000f8ec0ff */
[----:B------:R-:W-:Y:S02]  /*00e0*/  LEA.HI R3, R3, R0, RZ, 0x8 ;  /* 0x0000000003037211 */ /* 0x000fe400078f40ff */
[----:B--2---:R-:W-:Y:S02]  /*00f0*/  IABS R8, R5 ;  /* 0x0000000500087213 */ /* 0x004fe40000000000 */
[----:B------:R-:W-:Y:S02]  /*0100*/  SHF.R.S32.HI R3, RZ, 0x8, R3 ;  /* 0x00000008ff037819 */ /* 0x000fe40000011403 */
[----:B----4-:R-:W-:Y:S02]  /*0110*/  SHF.R.U32.HI R203, RZ, 0x5, R195 ;  /* 0x00000005ffcb7819 */ /* 0x010fe400000116c3 */
[----:B------:R-:W-:Y:S01]  /*0120*/  LOP3.LUT R56, R195, 0x3f, RZ, 0xc0, !PT ;  /* 0x0000003fc3387812 */ /* 0x000fe200078ec0ff */
[----:B------:R-:W-:Y:S01]  /*0130*/  IMAD.SHL.U32 R4, R3, 0x8, RZ ;  /* 0x0000000803047824 */ /* 0x000fe200078e00ff */
[----:B------:R-:W-:-:S04]  /*0140*/  SGXT.U32 R203, R203, 0x3 ;  /* 0x00000003cbcb781a */ /* 0x000fc80000000000 */
[-C--:B------:R-:W-:Y:S02]  /*0150*/  IABS R7, R4.reuse ;  /* 0x0000000400077213 */ /* 0x080fe40000000000 */
[----:B------:R-:W-:Y:S02]  /*0160*/  IABS R10, R4 ;  /* 0x00000004000a7213 */ /* 0x000fe40000000000 */
[----:B------:R-:W1:Y:S01]  /*0170*/  I2F.RP R0, R7 ;  /* 0x0000000700007306 */ /* 0x000e620000209400 */
[C---:B------:R-:W-:Y:S02]  /*0180*/  LOP3.LUT R196, R203.reuse, 0x8, RZ, 0xfc, !PT ;  /* 0x00000008cbc47812 */ /* 0x040fe400078efcff */
[C---:B------:R-:W-:Y:S02]  /*0190*/  LOP3.LUT R197, R203.reuse, 0x10, RZ, 0xfc, !PT ;  /* 0x00000010cbc57812 */ /* 0x040fe400078efcff */
[C---:B------:R-:W-:Y:S02]  /*01a0*/  LOP3.LUT R198, R203.reuse, 0x18, RZ, 0xfc, !PT ;  /* 0x00000018cbc67812 */ /* 0x040fe400078efcff */
[----:B------:R-:W-:-:S02]  /*01b0*/  LOP3.LUT R199, R203, 0x20, RZ, 0xfc, !PT ;  /* 0x00000020cbc77812 */ /* 0x000fc400078efcff */
[C---:B------:R-:W-:Y:S02]  /*01c0*/  LOP3.LUT R200, R203.reuse, 0x28, RZ, 0xfc, !PT ;  /* 0x00000028cbc87812 */ /* 0x040fe400078efcff */
[C---:B------:R-:W-:Y:S02]  /*01d0*/  LOP3.LUT R201, R203.reuse, 0x30, RZ, 0xfc, !PT ;  /* 0x00000030cbc97812 */ /* 0x040fe400078efcff */
[----:B------:R-:W-:Y:S01]  /*01e0*/  LOP3.LUT R202, R203, 0x38, RZ, 0xfc, !PT ;  /* 0x00000038cbca7812 */ /* 0x000fe200078efcff */
[----:B-1----:R-:W1:Y:S02]  /*01f0*/  MUFU.RCP R0, R0 ;  /* 0x0000000000007308 */ /* 0x002e640000001000 */
[----:B-1----:R-:W-:Y:S02]  /*0200*/  VIADD R2, R0, 0xffffffe ;  /* 0x0ffffffe00027836 */ /* 0x002fe40000000000 */
[----:B------:R-:W-:-:S04]  /*0210*/  IMAD.MOV R0, RZ, RZ, -R10 ;  /* 0x000000ffff007224 */ /* 0x000fc800078e0a0a */
[----:B------:R1:W2:Y:S02]  /*0220*/  F2I.FTZ.U32.TRUNC.NTZ R3, R2 ;  /* 0x0000000200037305 */ /* 0x0002a4000021f000 */
[----:B-1----:R-:W-:Y:S02]  /*0230*/  IMAD.MOV.U32 R2, RZ, RZ, RZ ;  /* 0x000000ffff027224 */ /* 0x002fe400078e00ff */
[----:B--2---:R-:W-:-:S04]  /*0240*/  IMAD.MOV R6, RZ, RZ, -R3 ;  /* 0x000000ffff067224 */ /* 0x004fc800078e0a03 */
[----:B------:R-:W-:Y:S02]  /*0250*/  IMAD R9, R6, R7, RZ ;  /* 0x0000000706097224 */ /* 0x000fe400078e02ff */
[----:B------:R-:W-:Y:S02]  /*0260*/  IMAD.MOV.U32 R6, RZ, RZ, R8 ;  /* 0x000000ffff067224 */ /* 0x000fe400078e0008 */
[----:B------:R-:W-:-:S06]  /*0270*/  IMAD.HI.U32 R3, R3, R9, R2 ;  /* 0x0000000903037227 */ /* 0x000fcc00078e0002 */
[----:B------:R-:W-:-:S04]  /*0280*/  IMAD.HI.U32 R3, R3, R6, RZ ;  /* 0x0000000603037227 */ /* 0x000fc800078e00ff */
[----:B------:R-:W-:-:S05]  /*0290*/  IMAD R0, R3, R0, R6 ;  /* 0x0000000003007224 */ /* 0x000fca00078e0206 */
[----:B------:R-:W-:-:S13]  /*02a0*/  ISETP.GT.U32.AND P1, PT, R7, R0, PT ;  /* 0x000000000700720c */ /* 0x000fda0003f24070 */
[----:B------:R-:W-:Y:S02]  /*02b0*/  @!P1 IMAD.IADD R0, R0, 0x1, -R7 ;  /* 0x0000000100009824 */ /* 0x000fe400078e0a07 */
[----:B------:R-:W-:Y:S01]  /*02c0*/  @!P1 VIADD R3, R3, 0x1 ;  /* 0x0000000103039836 */ /* 0x000fe20000000000 */
[----:B------:R-:W-:Y:S02]  /*02d0*/  ISETP.NE.AND P1, PT, R4, RZ, PT ;  /* 0x000000ff0400720c */ /* 0x000fe40003f25270 */
[----:B------:R-:W-:Y:S02]  /*02e0*/  ISETP.GE.U32.AND P0, PT, R0, R7, PT ;  /* 0x000000070000720c */ /* 0x000fe40003f06070 */
[----:B------:R-:W-:-:S04]  /*02f0*/  LOP3.LUT R0, R5, R4, RZ, 0x3c, !PT ;  /* 0x0000000405007212 */ /* 0x000fc800078e3cff */
[----:B------:R-:W-:Y:S01]  /*0300*/  ISETP.GE.AND P2, PT, R0, RZ, PT ;  /* 0x000000ff0000720c */ /* 0x000fe20003f46270 */
[----:B------:R-:W-:-:S06]  /*0310*/  VIADD R0, R42, 0x1f ;  /* 0x0000001f2a007836 */ /* 0x000fcc0000000000 */
[----:B------:R-:W-:-:S04]  /*0320*/  @P0 VIADD R3, R3, 0x1 ;  /* 0x0000000103030836 */ /* 0x000fc80000000000 */
[----:B------:R-:W-:Y:S01]  /*0330*/  IMAD.MOV.U32 R2, RZ, RZ, R3 ;  /* 0x000000ffff027224 */ /* 0x000fe200078e0003 */
[----:B------:R-:W-:-:S03]  /*0340*/  SHF.R.S32.HI R3, RZ, 0x1f, R0 ;  /* 0x0000001fff037819 */ /* 0x000fc60000011400 */
[----:B------:R-:W-:Y:S01]  /*0350*/  @!P2 IMAD.MOV R2, RZ, RZ, -R2 ;  /* 0x000000ffff02a224 */ /* 0x000fe200078e0a02 */
[----:B------:R-:W-:Y:S02]  /*0360*/  @!P1 LOP3.LUT R2, RZ, R4, RZ, 0x33, !PT ;  /* 0x00000004ff029212 */ /* 0x000fe400078e33ff */
[----:B------:R-:W-:-:S03]  /*0370*/  LEA.HI R3, R3, R0, RZ, 0x5 ;  /* 0x0000000003037211 */ /* 0x000fc600078f28ff */
[----:B------:R-:W-:Y:S02]  /*0380*/  IMAD.SHL.U32 R6, R2, 0x8, RZ ;  /* 0x0000000802067824 */ /* 0x000fe400078e00ff */
[----:B------:R-:W-:-:S03]  /*0390*/  IMAD.MOV R2, RZ, RZ, -R2 ;  /* 0x000000ffff027224 */ /* 0x000fc600078e0a02 */
[----:B------:R-:W-:Y:S01]  /*03a0*/  LEA.HI.SX32 R3, R3, -R6, 0x1b ;  /* 0x8000000603037211 */ /* 0x000fe200078fdaff */
[----:B------:R-:W-:-:S03]  /*03b0*/  IMAD R4, R4, R2, R5 ;  /* 0x0000000204047224 */ /* 0x000fc600078e0205 */
[----:B------:R-:W-:Y:S02]  /*03c0*/  VIMNMX R11, PT, PT, R3, 0x8, PT ;  /* 0x00000008030b7848 */ /* 0x000fe40003fe0100 */
[----:B------:R-:W-:Y:S02]  /*03d0*/  IABS R9, R4 ;  /* 0x0000000400097213 */ /* 0x000fe40000000000 */
[----:B------:R-:W-:-:S04]  /*03e0*/  IABS R7, R11 ;  /* 0x0000000b00077213 */ /* 0x000fc80000000000 */
[----:B------:R-:W1:Y:S08]  /*03f0*/  I2F.RP R0, R7 ;  /* 0x0000000700007306 */ /* 0x000e700000209400 */
[----:B-1----:R-:W1:Y:S02]  /*0400*/  MUFU.RCP R0, R0 ;  /* 0x0000000000007308 */ /* 0x002e640000001000 */
[----:B-1----:R-:W-:-:S06]  /*0410*/  VIADD R3, R0, 0xffffffe ;  /* 0x0ffffffe00037836 */ /* 0x002fcc0000000000 */
[----:B------:R-:W1:Y:S02]  /*0420*/  F2I.FTZ.U32.TRUNC.NTZ R3, R3 ;  /* 0x0000000300037305 */ /* 0x000e64000021f000 */
[----:B-1----:R-:W-:-:S04]  /*0430*/  IMAD.MOV R8, RZ, RZ, -R3 ;  /* 0x000000ffff087224 */ /* 0x002fc800078e0a03 */
[----:B------:R-:W-:Y:S01]  /*0440*/  IMAD.MOV.U32 R2, RZ, RZ, R8 ;  /* 0x000000ffff027224 */ /* 0x000fe200078e0008 */
[----:B------:R-:W-:-:S03]  /*0450*/  IABS R8, R11 ;  /* 0x0000000b00087213 */ /* 0x000fc60000000000 */
[----:B------:R-:W-:Y:S02]  /*0460*/  IMAD R5, R2, R7, RZ ;  /* 0x0000000702057224 */ /* 0x000fe400078e02ff */
[----:B------:R-:W-:Y:S02]  /*0470*/  IMAD.MOV.U32 R2, RZ, RZ, RZ ;  /* 0x000000ffff027224 */ /* 0x000fe400078e00ff */
[----:B------:R-:W-:Y:S02]  /*0480*/  IMAD.MOV R0, RZ, RZ, -R8 ;  /* 0x000000ffff007224 */ /* 0x000fe400078e0a08 */
[----:B------:R-:W-:Y:S01]  /*0490*/  IMAD.HI.U32 R2, R3, R5, R2 ;  /* 0x0000000503027227 */ /* 0x000fe200078e0002 */
[----:B------:R-:W-:-:S05]  /*04a0*/  LOP3.LUT R3, R195, 0x1f, RZ, 0xc0, !PT ;  /* 0x0000001fc3037812 */ /* 0x000fca00078ec0ff */
[----:B------:R-:W-:-:S04]  /*04b0*/  IMAD.HI.U32 R2, R2, R9, RZ ;  /* 0x0000000902027227 */ /* 0x000fc800078e00ff */
[----:B------:R-:W-:Y:S01]  /*04c0*/  IMAD R0, R2, R0, R9 ;  /* 0x0000000002007224 */ /* 0x000fe200078e0209 */
[----:B------:R-:W-:-:S04]  /*04d0*/  LOP3.LUT R9, R195, 0xc0, RZ, 0xc0, !PT ;  /* 0x000000c0c3097812 */ /* 0x000fc800078ec0ff */
[----:B------:R-:W-:-:S13]  /*04e0*/  ISETP.GT.U32.AND P1, PT, R7, R0, PT ;  /* 0x000000000700720c */ /* 0x000fda0003f24070 */
[----:B------:R-:W-:Y:S02]  /*04f0*/  @!P1 IMAD.IADD R0, R0, 0x1, -R7 ;  /* 0x0000000100009824 */ /* 0x000fe400078e0a07 */
[----:B------:R-:W-:Y:S01]  /*0500*/  @!P1 VIADD R2, R2, 0x1 ;  /* 0x0000000102029836 */ /* 0x000fe20000000000 */
[----:B------:R-:W-:Y:S02]  /*0510*/  ISETP.NE.AND P1, PT, R11, RZ, PT ;  /* 0x000000ff0b00720c */ /* 0x000fe40003f25270 */
[----:B------:R-:W-:Y:S02]  /*0520*/  ISETP.GE.U32.AND P0, PT, R0, R7, PT ;  /* 0x000000070000720c */ /* 0x000fe40003f06070 */
[----:B------:R-:W-:-:S04]  /*0530*/  LOP3.LUT R0, R4, R11, RZ, 0x3c, !PT ;  /* 0x0000000b04007212 */ /* 0x000fc800078e3cff */
[----:B------:R-:W-:-:S07]  /*0540*/  ISETP.GE.AND P2, PT, R0, RZ, PT ;  /* 0x000000ff0000720c */ /* 0x000fce0003f46270 */
[----:B------:R-:W-:-:S06]  /*0550*/  @P0 VIADD R2, R2, 0x1 ;  /* 0x0000000102020836 */ /* 0x000fcc0000000000 */
[----:B------:R-:W-:Y:S01]  /*0560*/  @!P2 IMAD.MOV R2, RZ, RZ, -R2 ;  /* 0x000000ffff02a224 */ /* 0x000fe200078e0a02 */
[----:B------:R-:W-:-:S05]  /*0570*/  @!P1 LOP3.LUT R2, RZ, R11, RZ, 0x33, !PT ;  /* 0x0000000bff029212 */ /* 0x000fca00078e33ff */
[----:B------:R-:W-:-:S04]  /*0580*/  IMAD.MOV R0, RZ, RZ, -R2 ;  /* 0x000000ffff007224 */ /* 0x000fc800078e0a02 */
[----:B------:R-:W-:-:S04]  /*0590*/  IMAD R0, R11, R0, R4 ;  /* 0x000000000b007224 */ /* 0x000fc800078e0204 */
[----:B------:R-:W-:-:S04]  /*05a0*/  IMAD.IADD R0, R6, 0x1, R0 ;  /* 0x0000000106007824 */ /* 0x000fc800078e0200 */
[----:B------:R-:W-:Y:S02]  /*05b0*/  IMAD R120, R0, 0x20, R3 ;  /* 0x0000002000787824 */ /* 0x000fe400078e0203 */
[----:B------:R-:W-:Y:S01]  /*05c0*/  IMAD.SHL.U32 R0, R2, 0x100, RZ ;  /* 0x0000010002007824 */ /* 0x000fe200078e00ff */
[----:B0-----:R-:W-:Y:S06]  /*05d0*/  BRA.U UP0, `(.L_x_0) ;  /* 0x0000000100287547 */ /* 0x001fec000b800000 */
[----:B------:R-:W-:Y:S01]  /*05e0*/  IMAD.SHL.U32 R195, R195, 0x20, RZ ;  /* 0x00000020c3c37824 */ /* 0x000fe200078e00ff */
[----:B------:R-:W-:Y:S02]  /*05f0*/  CS2R R88, SRZ ;  /* 0x0000000000587805 */ /* 0x000fe4000001ff00 */
[----:B------:R-:W-:Y:S02]  /*0600*/  CS2R R8, SRZ ;  /* 0x0000000000087805 */ /* 0x000fe4000001ff00 */
[----:B------:R-:W-:Y:S02]  /*0610*/  CS2R R64, SRZ ;  /* 0x0000000000407805 */ /* 0x000fe4000001ff00 */
[----:B------:R-:W-:Y:S02]  /*0620*/  CS2R R6, SRZ ;  /* 0x0000000000067805 */ /* 0x000fe4000001ff00 */
[----:B------:R-:W-:Y:S02]  /*0630*/  CS2R R90, SRZ ;  /* 0x00000000005a7805 */ /* 0x000fe4000001ff00 */
[----:B------:R-:W-:-:S02]  /*0640*/  CS2R R4, SRZ ;  /* 0x0000000000047805 */ /* 0x000fc4000001ff00 */
[----:B------:R-:W-:Y:S02]  /*0650*/  CS2R R66, SRZ ;  /* 0x0000000000427805 */ /* 0x000fe4000001ff00 */
[----:B------:R-:W-:Y:S01]  /*0660*/  CS2R R2, SRZ ;  /* 0x0000000000027805 */ /* 0x000fe2000001ff00 */
[----:B------:R-:W-:Y:S06]  /*0670*/  BRA `(.L_x_1) ;  /* 0x0000006800787947 */ /* 0x000fec0003800000 */
.L_x_0:
[----:B------:R-:W-:Y:S01]  /*0680*/  IABS R11, R42 ;  /* 0x0000002a000b7213 */ /* 0x000fe20000000000 */
[----:B------:R-:W0:Y:S01]  /*0690*/  LDCU UR6, c[0x0][0x3a4] ;  /* 0x00007480ff0677ac */ /* 0x000e220008000800 */
[----:B------:R-:W-:Y:S01]  /*06a0*/  IABS R3, R43 ;  /* 0x0000002b00037213 */ /* 0x000fe20000000000 */
[----:B------:R-:W1:Y:S01]  /*06b0*/  LDC R193, c[0x0][0x3a8] ;  /* 0x0000ea00ffc17b82 */ /* 0x000e620000000800 */
[----:B------:R-:W2:Y:S01]  /*06c0*/  I2F.RP R8, R11 ;  /* 0x0000000b00087306 */ /* 0x000ea20000209400 */
[----:B------:R-:W-:Y:S01]  /*06d0*/  IMAD.SHL.U32 R195, R195, 0x20, RZ ;  /* 0x00000020c3c37824 */ /* 0x000fe200078e00ff */
[----:B------:R-:W-:Y:S02]  /*06e0*/  CS2R R100, SRZ ;  /* 0x0000000000647805 */ /* 0x000fe4000001ff00 */
[----:B------:R-:W-:-:S04]  /*06f0*/  CS2R R102, SRZ ;  /* 0x0000000000667805 */ /* 0x000fc8000001ff00 */
[----:B------:R-:W3:Y:S08]  /*0700*/  I2F.RP R2, R3 ;  /* 0x0000000300027306 */ /* 0x000ef00000209400 */
[----:B--2---:R-:W2:Y:S01]  /*0710*/  MUFU.RCP R8, R8 ;  /* 0x0000000800087308 */ /* 0x004ea20000001000 */
[----:B-1----:R-:W-:-:S07]  /*0720*/  IMAD R203, R203, R193, RZ ;  /* 0x000000c1cbcb7224 */ /* 0x002fce00078e02ff */
[----:B---3--:R-:W1:Y:S01]  /*0730*/  MUFU.RCP R2, R2 ;  /* 0x0000000200027308 */ /* 0x008e620000001000 */
[-C--:B------:R-:W-:Y:S02]  /*0740*/  IMAD R202, R202, R193.reuse, RZ ;  /* 0x000000c1caca7224 */ /* 0x080fe400078e02ff */
[-C--:B------:R-:W-:Y:S02]  /*0750*/  IMAD R201, R201, R193.reuse, RZ ;  /* 0x000000c1c9c97224 */ /* 0x080fe400078e02ff */
[-C--:B------:R-:W-:Y:S02]  /*0760*/  IMAD R200, R200, R193.reuse, RZ ;  /* 0x000000c1c8c87224 */ /* 0x080fe400078e02ff */
[-C--:B------:R-:W-:Y:S02]  /*0770*/  IMAD R199, R199, R193.reuse, RZ ;  /* 0x000000c1c7c77224 */ /* 0x080fe400078e02ff */
[----:B--2---:R-:W-:Y:S02]  /*0780*/  VIADD R4, R8, 0xffffffe ;  /* 0x0ffffffe08047836 */ /* 0x004fe40000000000 */
[----:B------:R-:W-:-:S02]  /*0790*/  IMAD R198, R198, R193, RZ ;  /* 0x000000c1c6c67224 */ /* 0x000fc400078e02ff */
[----:B------:R2:W3:Y:S01]  /*07a0*/  F2I.FTZ.U32.TRUNC.NTZ R5, R4 ;  /* 0x0000000400057305 */ /* 0x0004e2000021f000 */
[-C--:B------:R-:W-:Y:S02]  /*07b0*/  IMAD R197, R197, R193.reuse, RZ ;  /* 0x000000c1c5c57224 */ /* 0x080fe400078e02ff */
[----:B------:R-:W-:Y:S02]  /*07c0*/  IMAD R196, R196, R193, RZ ;  /* 0x000000c1c4c47224 */ /* 0x000fe400078e02ff */
[----:B-1----:R-:W-:Y:S02]  /*07d0*/  VIADD R6, R2, 0xffffffe ;  /* 0x0ffffffe02067836 */ /* 0x002fe40000000000 */
[----:B------:R-:W-:Y:S02]  /*07e0*/  IMAD.SHL.U32 R193, R193, 0x40, RZ ;  /* 0x00000040c1c17824 */ /* 0x000fe400078e00ff */
[----:B------:R1:W4:Y:S01]  /*07f0*/  F2I.FTZ.U32.TRUNC.NTZ R7, R6 ;  /* 0x0000000600077305 */ /* 0x000322000021f000 */
[----:B--2---:R-:W-:-:S02]  /*0800*/  IMAD.MOV.U32 R4, RZ, RZ, RZ ;  /* 0x000000ffff047224 */ /* 0x004fc400078e00ff */
[----:B---3--:R-:W-:Y:S02]  /*0810*/  IMAD.MOV R10, RZ, RZ, -R5 ;  /* 0x000000ffff0a7224 */ /* 0x008fe400078e0a05 */
[----:B-1----:R-:W-:Y:S02]  /*0820*/  IMAD.MOV.U32 R6, RZ, RZ, RZ ;  /* 0x000000ffff067224 */ /* 0x002fe400078e00ff */
[----:B------:R-:W-:Y:S01]  /*0830*/  IMAD R13, R10, R11, RZ ;  /* 0x0000000b0a0d7224 */ /* 0x000fe200078e02ff */
[----:B------:R-:W-:-:S03]  /*0840*/  IABS R10, R120 ;  /* 0x00000078000a7213 */ /* 0x000fc60000000000 */
[----:B------:R-:W-:Y:S01]  /*0850*/  IMAD.HI.U32 R5, R5, R13, R4 ;  /* 0x0000000d05057227 */ /* 0x000fe200078e0004 */
[----:B------:R-:W-:-:S03]  /*0860*/  LEA.HI R4, R9, R0, RZ, 0x1a ;  /* 0x0000000009047211 */ /* 0x000fc600078fd0ff */
[----:B----4-:R-:W-:Y:S01]  /*0870*/  IMAD.MOV R8, RZ, RZ, -R7 ;  /* 0x000000ffff087224 */ /* 0x010fe200078e0a07 */
[----:B------:R-:W-:Y:S01]  /*0880*/  IABS R98, R4 ;  /* 0x0000000400627213 */ /* 0x000fe20000000000 */
[----:B------:R-:W-:-:S04]  /*0890*/  IMAD.HI.U32 R5, R5, R10, RZ ;  /* 0x0000000a05057227 */ /* 0x000fc800078e00ff */
[----:B------:R-:W-:Y:S02]  /*08a0*/  IMAD.MOV R2, RZ, RZ, -R5 ;  /* 0x000000ffff027224 */ /* 0x000fe400078e0a05 */
[----:B------:R-:W-:Y:S02]  /*08b0*/  VIADD R13, R4, 0xfc ;  /* 0x000000fc040d7836 */ /* 0x000fe40000000000 */
[----:B------:R-:W-:Y:S02]  /*08c0*/  IMAD R5, R8, R3, RZ ;  /* 0x0000000308057224 */ /* 0x000fe400078e02ff */
[----:B------:R-:W-:Y:S01]  /*08d0*/  IMAD R10, R11, R2, R10 ;  /* 0x000000020b0a7224 */ /* 0x000fe200078e020a */
[----:B------:R-:W-:Y:S01]  /*08e0*/  IABS R8, R13 ;  /* 0x0000000d00087213 */ /* 0x000fe20000000000 */
[----:B------:R-:W-:Y:S01]  /*08f0*/  IMAD.HI.U32 R5, R7, R5, R6 ;  /* 0x0000000507057227 */ /* 0x000fe200078e0006 */
[----:B------:R-:W-:Y:S02]  /*0900*/  ISETP.GE.AND P4, PT, R13, RZ, PT ;  /* 0x000000ff0d00720c */ /* 0x000fe40003f86270 */
[----:B------:R-:W-:Y:S01]  /*0910*/  ISETP.GT.U32.AND P0, PT, R11, R10, PT ;  /* 0x0000000a0b00720c */ /* 0x000fe20003f04070 */
[----:B------:R-:W-:-:S02]  /*0920*/  VIADD R15, R4, 0xf8 ;  /* 0x000000f8040f7836 */ /* 0x000fc40000000000 */
[----:B------:R-:W-:-:S03]  /*0930*/  IMAD.HI.U32 R2, R5, R8, RZ ;  /* 0x0000000805027227 */ /* 0x000fc600078e00ff */
[----:B------:R-:W-:Y:S01]  /*0940*/  IABS R12, R15 ;  /* 0x0000000f000c7213 */ /* 0x000fe20000000000 */
[----:B------:R-:W-:Y:S02]  /*0950*/  IMAD.MOV R2, RZ, RZ, -R2 ;  /* 0x000000ffff027224 */ /* 0x000fe400078e0a02 */
[----:B------:R-:W-:Y:S02]  /*0960*/  VIADD R16, R4, 0xf4 ;  /* 0x000000f404107836 */ /* 0x000fe40000000000 */
[----:B------:R-:W-:Y:S02]  /*0970*/  IMAD R9, R3, R2, R8 ;  /* 0x0000000203097224 */ /* 0x000fe400078e0208 */
[----:B------:R-:W-:Y:S01]  /*0980*/  IMAD.HI.U32 R6, R5, R12, RZ ;  /* 0x0000000c05067227 */ /* 0x000fe200078e00ff */
[----:B------:R-:W-:Y:S02]  /*0990*/  IABS R14, R16 ;  /* 0x00000010000e7213 */ /* 0x000fe40000000000 */
[----:B------:R-:W-:Y:S01]  /*09a0*/  ISETP.GT.U32.AND P1, PT, R3, R9, PT ;  /* 0x000000090300720c */ /* 0x000fe20003f24070 */
[----:B------:R-:W-:-:S02]  /*09b0*/  IMAD.MOV R6, RZ, RZ, -R6 ;  /* 0x000000ffff067224 */ /* 0x000fc400078e0a06 */
[----:B------:R-:W-:Y:S02]  /*09c0*/  VIADD R17, R4, 0xf0 ;  /* 0x000000f004117836 */ /* 0x000fe40000000000 */
[----:B------:R-:W-:Y:S01]  /*09d0*/  @!P0 IMAD.IADD R10, R10, 0x1, -R11 ;  /* 0x000000010a0a8824 */ /* 0x000fe200078e0a0b */
[----:B------:R-:W-:Y:S01]  /*09e0*/  ISETP.GE.AND P0, PT, R120, RZ, PT ;  /* 0x000000ff7800720c */ /* 0x000fe20003f06270 */
[----:B------:R-:W-:Y:S01]  /*09f0*/  IMAD R8, R3, R6, R12 ;  /* 0x0000000603087224 */ /* 0x000fe200078e020c */
[----:B------:R-:W-:Y:S01]  /*0a00*/  IABS R12, R17 ;  /* 0x00000011000c7213 */ /* 0x000fe20000000000 */
[----:B------:R-:W-:Y:S01]  /*0a10*/  IMAD.HI.U32 R2, R5, R14, RZ ;  /* 0x0000000e05027227 */ /* 0x000fe200078e00ff */
[----:B------:R-:W-:Y:S02]  /*0a20*/  ISETP.GT.U32.AND P3, PT, R11, R10, PT ;  /* 0x0000000a0b00720c */ /* 0x000fe40003f64070 */
[----:B------:R-:W-:Y:S01]  /*0a30*/  ISETP.GT.U32.AND P2, PT, R3, R8, PT ;  /* 0x000000080300720c */ /* 0x000fe20003f44070 */
[----:B------:R-:W-:-:S02]  /*0a40*/  @!P1 IMAD.IADD R9, R9, 0x1, -R3 ;  /* 0x0000000109099824 */ /* 0x000fc400078e0a03 */
[----:B------:R-:W-:Y:S02]  /*0a50*/  IMAD.MOV R2, RZ, RZ, -R2 ;  /* 0x000000ffff027224 */ /* 0x000fe400078e0a02 */
[----:B------:R-:W-:Y:S01]  /*0a60*/  IMAD.HI.U32 R7, R5, R12, RZ ;  /* 0x0000000c05077227 */ /* 0x000fe200078e00ff */
[----:B------:R-:W-:-:S03]  /*0a70*/  ISETP.GT.U32.AND P6, PT, R3, R9, PT ;  /* 0x000000090300720c */ /* 0x000fc60003fc4070 */
[C---:B------:R-:W-:Y:S02]  /*0a80*/  IMAD R6, R3.reuse, R2, R14 ;  /* 0x0000000203067224 */ /* 0x040fe400078e020e */
[----:B------:R-:W-:Y:S02]  /*0a90*/  IMAD.MOV R7, RZ, RZ, -R7 ;  /* 0x000000ffff077224 */ /* 0x000fe400078e0a07 */
[----:B------:R-:W-:Y:S01]  /*0aa0*/  @!P3 IMAD.IADD R10, R10, 0x1, -R11 ;  /* 0x000000010a0ab824 */ /* 0x000fe200078e0a0b */
[C---:B------:R-:W-:Y:S01]  /*0ab0*/  ISETP.GT.U32.AND P1, PT, R3.reuse, R6, PT ;  /* 0x000000060300720c */ /* 0x040fe20003f24070 */
[----:B------:R-:W-:Y:S01]  /*0ac0*/  IMAD R7, R3, R7, R12 ;  /* 0x0000000703077224 */ /* 0x000fe200078e020c */
[----:B------:R-:W-:Y:S01]  /*0ad0*/  ISETP.NE.AND P3, PT, R42, RZ, PT ;  /* 0x000000ff2a00720c */ /* 0x000fe20003f65270 */
[C---:B------:R-:W-:Y:S02]  /*0ae0*/  VIADD R13, R4.reuse, 0xec ;  /* 0x000000ec040d7836 */ /* 0x040fe40000000000 */
[----:B------:R-:W-:Y:S01]  /*0af0*/  @!P6 IMAD.IADD R9, R9, 0x1, -R3 ;  /* 0x000000010909e824 */ /* 0x000fe200078e0a03 */
[----:B------:R-:W-:Y:S01]  /*0b00*/  ISETP.GT.U32.AND P6, PT, R3, R7, PT ;  /* 0x000000070300720c */ /* 0x000fe20003fc4070 */
[----:B------:R-:W-:Y:S01]  /*0b10*/  IMAD.MOV.U32 R2, RZ, RZ, R10 ;  /* 0x000000ffff027224 */ /* 0x000fe200078e000a */
[----:B------:R-:W-:Y:S01]  /*0b20*/  IABS R14, R13 ;  /* 0x0000000d000e7213 */ /* 0x000fe20000000000 */
[----:B------:R-:W-:-:S02]  /*0b30*/  VIADD R21, R4, 0xdc ;  /* 0x000000dc04157836 */ /* 0x000fc40000000000 */
[----:B------:R-:W-:Y:S01]  /*0b40*/  @!P0 IMAD.MOV R2, RZ, RZ, -R2 ;  /* 0x000000ffff028224 */ /* 0x000fe200078e0a02 */
[----:B------:R-:W-:Y:S01]  /*0b50*/  ISETP.GE.AND P0, PT, R15, RZ, PT ;  /* 0x000000ff0f00720c */ /* 0x000fe20003f06270 */
[----:B------:R-:W-:Y:S01]  /*0b60*/  VIADD R15, R4, 0xe8 ;  /* 0x000000e8040f7836 */ /* 0x000fe20000000000 */
[----:B------:R-:W-:Y:S01]  /*0b70*/  IABS R20, R21 ;  /* 0x0000001500147213 */ /* 0x000fe20000000000 */
[--C-:B------:R-:W-:Y:S01]  /*0b80*/  @!P1 IMAD.IADD R6, R6, 0x1, -R3.reuse ;  /* 0x0000000106069824 */ /* 0x100fe200078e0a03 */
[----:B------:R-:W-:Y:S01]  /*0b90*/  @!P3 LOP3.LUT R2, RZ, R42, RZ, 0x33, !PT ;  /* 0x0000002aff02b212 */ /* 0x000fe200078e33ff */
[----:B------:R-:W-:Y:S01]  /*0ba0*/  IMAD.HI.U32 R10, R5, R14, RZ ;  /* 0x0000000e050a7227 */ /* 0x000fe200078e00ff */
[----:B------:R-:W-:Y:S02]  /*0bb0*/  IABS R12, R15 ;  /* 0x0000000f000c7213 */ /* 0x000fe40000000000 */
[----:B------:R-:W-:Y:S01]  /*0bc0*/  ISETP.GT.U32.AND P1, PT, R3, R6, PT ;  /* 0x000000060300720c */ /* 0x000fe20003f24070 */
[----:B------:R-:W-:Y:S01]  /*0bd0*/  @!P6 IMAD.IADD R7, R7, 0x1, -R3 ;  /* 0x000000010707e824 */ /* 0x000fe200078e0a03 */
[----:B------:R-:W-:Y:S01]  /*0be0*/  IADD3 R10, PT, PT, -R10, RZ, RZ ;  /* 0x000000ff0a0a7210 */ /* 0x000fe20007ffe1ff */
[----:B------:R-:W-:Y:S01]  /*0bf0*/  IMAD.HI.U32 R11, R5, R12, RZ ;  /* 0x0000000c050b7227 */ /* 0x000fe200078e00ff */
[----:B------:R-:W-:-:S02]  /*0c00*/  ISETP.GE.AND P3, PT, R17, RZ, PT ;  /* 0x000000ff1100720c */ /* 0x000fc40003f66270 */
[C---:B------:R-:W-:Y:S01]  /*0c10*/  ISETP.GT.U32.AND P6, PT, R3.reuse, R7, PT ;  /* 0x000000070300720c */ /* 0x040fe20003fc4070 */
[C---:B------:R-:W-:Y:S02]  /*0c20*/  IMAD R10, R3.reuse, R10, R14 ;  /* 0x0000000a030a7224 */ /* 0x040fe400078e020e */
[----:B------:R-:W-:Y:S02]  /*0c30*/  IMAD.MOV R11, RZ, RZ, -R11 ;  /* 0x000000ffff0b7224 */ /* 0x000fe400078e0a0b */
[--C-:B------:R-:W-:Y:S01]  /*0c40*/  @!P2 IMAD.IADD R8, R8, 0x1, -R3.reuse ;  /* 0x000000010808a824 */ /* 0x100fe200078e0a03 */
[----:B------:R-:W-:Y:S01]  /*0c50*/  ISETP.GE.AND P2, PT, R16, RZ, PT ;  /* 0x000000ff1000720c */ /* 0x000fe20003f46270 */
[----:B------:R-:W-:Y:S01]  /*0c60*/  @!P1 IMAD.IADD R6, R6, 0x1, -R3 ;  /* 0x0000000106069824 */ /* 0x000fe200078e0a03 */
[C---:B------:R-:W-:Y:S01]  /*0c70*/  ISETP.GT.U32.AND P1, PT, R3.reuse, R10, PT ;  /* 0x0000000a0300720c */ /* 0x040fe20003f24070 */
[C---:B------:R-:W-:Y:S01]  /*0c80*/  IMAD R11, R3.reuse, R11, R12 ;  /* 0x0000000b030b7224 */ /* 0x040fe200078e020c */
[----:B------:R-:W-:Y:S01]  /*0c90*/  ISETP.GT.U32.AND P5, PT, R3, R8, PT ;  /* 0x000000080300720c */ /* 0x000fe20003fa4070 */
[----:B------:R-:W-:-:S02]  /*0ca0*/  VIADD R17, R4, 0xe4 ;  /* 0x000000e404117836 */ /* 0x000fc40000000000 */
[----:B------:R-:W-:Y:S01]  /*0cb0*/  @!P6 IMAD.IADD R7, R7, 0x1, -R3 ;  /* 0x000000010707e824 */ /* 0x000fe200078e0a03 */
[----:B------:R-:W-:Y:S01]  /*0cc0*/  ISETP.GT.U32.AND P6, PT, R3, R11, PT ;  /* 0x0000000b0300720c */ /* 0x000fe20003fc4070 */
[----:B------:R-:W-:Y:S01]  /*0cd0*/  IMAD.HI.U32 R14, R5, R20, RZ ;  /* 0x00000014050e7227 */ /* 0x000fe200078e00ff */
[----:B------:R-:W-:-:S03]  /*0ce0*/  IABS R16, R17 ;  /* 0x0000001100107213 */ /* 0x000fc60000000000 */
[----:B------:R-:W-:Y:S02]  /*0cf0*/  VIADD R19, R4, 0xe0 ;  /* 0x000000e004137836 */ /* 0x000fe40000000000 */
[----:B------:R-:W-:Y:S01]  /*0d00*/  @!P1 IMAD.IADD R10, R10, 0x1, -R3 ;  /* 0x000000010a0a9824 */ /* 0x000fe200078e0a03 */
[----:B------:R-:W-:Y:S01]  /*0d10*/  ISETP.GE.AND P1, PT, R15, RZ, PT ;  /* 0x000000ff0f00720c */ /* 0x000fe20003f26270 */
[----:B------:R-:W-:Y:S01]  /*0d20*/  IMAD.MOV R14, RZ, RZ, -R14 ;  /* 0x000000ffff0e7224 */ /* 0x000fe200078e0a0e */
[----:B------:R-:W-:Y:S01]  /*0d30*/  IABS R18, R19 ;  /* 0x0000001300127213 */ /* 0x000fe20000000000 */
[----:B------:R-:W-:-:S04]  /*0d40*/  IMAD.HI.U32 R12, R5, R16, RZ ;  /* 0x00000010050c7227 */ /* 0x000fc800078e00ff */
[--C-:B------:R-:W-:Y:S01]  /*0d50*/  @!P6 IMAD.IADD R11, R11, 0x1, -R3.reuse ;  /* 0x000000010b0be824 */ /* 0x100fe200078e0a03 */
[C---:B------:R-:W-:Y:S01]  /*0d60*/  ISETP.GT.U32.AND P6, PT, R3.reuse, R10, PT ;  /* 0x0000000a0300720c */ /* 0x040fe20003fc4070 */
[----:B------:R-:W-:Y:S02]  /*0d70*/  IMAD R14, R3, R14, R20 ;  /* 0x0000000e030e7224 */ /* 0x000fe400078e0214 */
[----:B------:R-:W-:Y:S01]  /*0d80*/  @!P5 IMAD.IADD R8, R8, 0x1, -R3 ;  /* 0x000000010808d824 */ /* 0x000fe200078e0a03 */
[----:B------:R-:W-:Y:S01]  /*0d90*/  ISETP.GE.AND P5, PT, R13, RZ, PT ;  /* 0x000000ff0d00720c */ /* 0x000fe20003fa6270 */
[----:B------:R-:W-:Y:S02]  /*0da0*/  VIADD R22, R4, 0xd8 ;  /* 0x000000d804167836 */ /* 0x000fe40000000000 */
[----:B------:R-:W-:Y:S02]  /*0db0*/  IMAD.MOV R12, RZ, RZ, -R12 ;  /* 0x000000ffff0c7224 */ /* 0x000fe400078e0a0c */
[----:B------:R-:W-:-:S04]  /*0dc0*/  IMAD.HI.U32 R13, R5, R18, RZ ;  /* 0x00000012050d7227 */ /* 0x000fc800078e00ff */
[----:B------:R-:W-:Y:S01]  /*0dd0*/  @!P6 IMAD.IADD R10, R10, 0x1, -R3 ;  /* 0x000000010a0ae824 */ /* 0x000fe200078e0a03 */
[C---:B------:R-:W-:Y:S01]  /*0de0*/  ISETP.GT.U32.AND P6, PT, R3.reuse, R14, PT ;  /* 0x0000000e0300720c */ /* 0x040fe20003fc4070 */
[C---:B------:R-:W-:Y:S01]  /*0df0*/  IMAD R12, R3.reuse, R12, R16 ;  /* 0x0000000c030c7224 */ /* 0x040fe200078e0210 */
[----:B------:R-:W-:Y:S01]  /*0e00*/  IABS R16, R22 ;  /* 0x0000001600107213 */ /* 0x000fe20000000000 */
[----:B------:R-:W-:Y:S02]  /*0e10*/  IMAD.MOV R13, RZ, RZ, -R13 ;  /* 0x000000ffff0d7224 */ /* 0x000fe400078e0a0d */
[----:B------:R-:W-:Y:S01]  /*0e20*/  @!P0 IMAD.MOV R8, RZ, RZ, -R8 ;  /* 0x000000ffff088224 */ /* 0x000fe200078e0a08 */
[C---:B------:R-:W-:Y:S01]  /*0e30*/  ISETP.GT.U32.AND P0, PT, R3.reuse, R11, PT ;  /* 0x0000000b0300720c */ /* 0x040fe20003f04070 */
[C---:B------:R-:W-:Y:S02]  /*0e40*/  IMAD R13, R3.reuse, R13, R18 ;  /* 0x0000000d030d7224 */ /* 0x040fe400078e0212 */
[----:B------:R-:W-:Y:S01]  /*0e50*/  @!P4 IMAD.MOV R9, RZ, RZ, -R9 ;  /* 0x000000ffff09c224 */ /* 0x000fe200078e0a09 */
[----:B------:R-:W-:Y:S01]  /*0e60*/  ISETP.GT.U32.AND P4, PT, R3, R12, PT ;  /* 0x0000000c0300720c */ /* 0x000fe20003f84070 */
[----:B------:R-:W-:-:S02]  /*0e70*/  VIADD R23, R4, 0xd4 ;  /* 0x000000d404177836 */ /* 0x000fc40000000000 */
[----:B------:R-:W-:-:S03]  /*0e80*/  IMAD.HI.U32 R15, R5, R16, RZ ;  /* 0x00000010050f7227 */ /* 0x000fc600078e00ff */
[----:B------:R-:W-:Y:S01]  /*0e90*/  IABS R18, R23 ;  /* 0x0000001700127213 */ /* 0x000fe20000000000 */
[----:B------:R-:W-:Y:S01]  /*0ea0*/  @!P2 IMAD.MOV R6, RZ, RZ, -R6 ;  /* 0x000000ffff06a224 */ /* 0x000fe200078e0a06 */
[----:B------:R-:W-:Y:S01]  /*0eb0*/  ISETP.GT.U32.AND P2, PT, R3, R13, PT ;  /* 0x0000000d0300720c */ /* 0x000fe20003f44070 */
[----:B------:R-:W-:Y:S02]  /*0ec0*/  @!P6 IMAD.IADD R14, R14, 0x1, -R3 ;  /* 0x000000010e0ee824 */ /* 0x000fe400078e0a03 */
[----:B------:R-:W-:Y:S02]  /*0ed0*/  IMAD.MOV R15, RZ, RZ, -R15 ;  /* 0x000000ffff0f7224 */ /* 0x000fe400078e0a0f */
[----:B------:R-:W-:Y:S01]  /*0ee0*/  @!P0 IMAD.IADD R11, R11, 0x1, -R3 ;  /* 0x000000010b0b8824 */ /* 0x000fe200078e0a03 */
[C---:B------:R-:W-:Y:S01]  /*0ef0*/  ISETP.GT.U32.AND P6, PT, R3.reuse, R14, PT ;  /* 0x0000000e0300720c */ /* 0x040fe20003fc4070 */
[----:B------:R-:W-:Y:S01]  /*0f00*/  IMAD R15, R3, R15, R16 ;  /* 0x0000000f030f7224 */ /* 0x000fe200078e0210 */
[----:B------:R-:W-:Y:S01]  /*0f10*/  ISETP.GE.AND P0, PT, R19, RZ, PT ;  /* 0x000000ff1300720c */ /* 0x000fe20003f06270 */
[----:B------:R-:W-:-:S04]  /*0f20*/  IMAD.HI.U32 R16, R5, R18, RZ ;  /* 0x0000001205107227 */ /* 0x000fc800078e00ff */
[--C-:B------:R-:W-:Y:S01]  /*0f30*/  @!P4 IMAD.IADD R12, R12, 0x1, -R3.reuse ;  /* 0x000000010c0cc824 */ /* 0x100fe200078e0a03 */
[----:B------:R-:W-:Y:S01]  /*0f40*/  ISETP.GE.AND P4, PT, R21, RZ, PT ;  /* 0x000000ff1500720c */ /* 0x000fe20003f86270 */
[----:B------:R-:W-:Y:S02]  /*0f50*/  VIADD R19, R4, 0xd0 ;  /* 0x000000d004137836 */ /* 0x000fe40000000000 */
[----:B------:R-:W-:Y:S02]  /*0f60*/  IMAD.MOV R16, RZ, RZ, -R16 ;  /* 0x000000ffff107224 */ /* 0x000fe400078e0a10 */
[----:B------:R-:W-:Y:S01]  /*0f70*/  @!P2 IMAD.IADD R13, R13, 0x1, -R3 ;  /* 0x000000010d0da824 */ /* 0x000fe200078e0a03 */
[C---:B------:R-:W-:Y:S01]  /*0f80*/  ISETP.GT.U32.AND P2, PT, R3.reuse, R12, PT ;  /* 0x0000000c0300720c */ /* 0x040fe20003f44070 */
[----:B------:R-:W-:Y:S01]  /*0f90*/  @!P1 IMAD.MOV R11, RZ, RZ, -R11 ;  /* 0x000000ffff0b9224 */ /* 0x000fe200078e0a0b */
[----:B------:R-:W-:Y:S01]  /*0fa0*/  IABS R20, R19 ;  /* 0x0000001300147213 */ /* 0x000fe20000000000 */
[C---:B------:R-:W-:Y:S01]  /*0fb0*/  IMAD R16, R3.reuse, R16, R18 ;  /* 0x0000001003107224 */ /* 0x040fe200078e0212 */
[----:B------:R-:W-:Y:S01]  /*0fc0*/  ISETP.GT.U32.AND P1, PT, R3, R15, PT ;  /* 0x0000000f0300720c */ /* 0x000fe20003f24070 */
[----:B------:R-:W-:Y:S01]  /*0fd0*/  @!P3 IMAD.MOV R7, RZ, RZ, -R7 ;  /* 0x000000ffff07b224 */ /* 0x000fe200078e0a07 */
[----:B------:R-:W-:Y:S01]  /*0fe0*/  ISETP.GE.AND P3, PT, R17, RZ, PT ;  /* 0x000000ff1100720c */ /* 0x000fe20003f66270 */
[----:B------:R-:W-:Y:S01]  /*0ff0*/  @!P6 IMAD.IADD R14, R14, 0x1, -R3 ;  /* 0x000000010e0ee824 */ /* 0x000fe200078e0a03 */
[----:B------:R-:W-:Y:S01]  /*1000*/  ISETP.GT.U32.AND P6, PT, R3, R16, PT ;  /* 0x000000100300720c */ /* 0x000fe20003fc4070 */
[----:B------:R-:W-:-:S04]  /*1010*/  IMAD.HI.U32 R17, R5, R20, RZ ;  /* 0x0000001405117227 */ /* 0x000fc800078e00ff */
[----:B------:R-:W-:Y:S01]  /*1020*/  @!P5 IMAD.MOV R10, RZ, RZ, -R10 ;  /* 0x000000ffff0ad224 */ /* 0x000fe200078e0a0a */
[----:B------:R-:W-:Y:S01]  /*1030*/  ISETP.GT.U32.AND P5, PT, R3, R13, PT ;  /* 0x0000000d0300720c */ /* 0x000fe20003fa4070 */
[----:B------:R-:W-:Y:S02]  /*1040*/  IMAD.MOV R17, RZ, RZ, -R17 ;  /* 0x000000ffff117224 */ /* 0x000fe400078e0a11 */
[--C-:B------:R-:W-:Y:S01]  /*1050*/  @!P2 IMAD.IADD R12, R12, 0x1, -R3.reuse ;  /* 0x000000010c0ca824 */ /* 0x100fe200078e0a03 */
[----:B------:R-:W-:Y:S01]  /*1060*/  ISETP.GE.AND P2, PT, R22, RZ, PT ;  /* 0x000000ff1600720c */ /* 0x000fe20003f46270 */
[--C-:B------:R-:W-:Y:S01]  /*1070*/  @!P1 IMAD.IADD R15, R15, 0x1, -R3.reuse ;  /* 0x000000010f0f9824 */ /* 0x100fe200078e0a03 */
[----:B------:R-:W-:Y:S01]  /*1080*/  ISETP.GE.AND P1, PT, R19, RZ, PT ;  /* 0x000000ff1300720c */ /* 0x000fe20003f26270 */
[C---:B------:R-:W-:Y:S02]  /*1090*/  IMAD R17, R3.reuse, R17, R20 ;  /* 0x0000001103117224 */ /* 0x040fe400078e0214 */
[--C-:B------:R-:W-:Y:S01]  /*10a0*/  @!P6 IMAD.IADD R16, R16, 0x1, -R3.reuse ;  /* 0x000000011010e824 */ /* 0x100fe200078e0a03 */
[C---:B------:R-:W-:Y:S01]  /*10b0*/  ISETP.GT.U32.AND P6, PT, R3.reuse, R15, PT ;  /* 0x0000000f0300720c */ /* 0x040fe20003fc4070 */
[----:B------:R-:W-:Y:S01]  /*10c0*/  @!P3 IMAD.MOV R12, RZ, RZ, -R12 ;  /* 0x000000ffff0cb224 */ /* 0x000fe200078e0a0c */
[----:B------:R-:W-:Y:S01]  /*10d0*/  ISETP.GT.U32.AND P3, PT, R3, R17, PT ;  /* 0x000000110300720c */ /* 0x000fe20003f64070 */
[----:B------:R-:W-:Y:S01]  /*10e0*/  @!P5 IMAD.IADD R13, R13, 0x1, -R3 ;  /* 0x000000010d0dd824 */ /* 0x000fe200078e0a03 */
[----:B------:R-:W-:Y:S01]  /*10f0*/  ISETP.GE.AND P5, PT, R23, RZ, PT ;  /* 0x000000ff1700720c */ /* 0x000fe20003fa6270 */
[----:B------:R-:W-:-:S02]  /*1100*/  VIADD R21, R4, 0xcc ;  /* 0x000000cc04157836 */ /* 0x000fc40000000000 */
[----:B------:R-:W-:Y:S01]  /*1110*/  @!P0 IMAD.MOV R13, RZ, RZ, -R13 ;  /* 0x000000ffff0d8224 */ /* 0x000fe200078e0a0d */
[----:B------:R-:W-:Y:S01]  /*1120*/  ISETP.GT.U32.AND P0, PT, R3, R16, PT ;  /* 0x000000100300720c */ /* 0x000fe20003f04070 */
[C---:B------:R-:W-:Y:S01]  /*1130*/  VIADD R23, R4.reuse, 0xc8 ;  /* 0x000000c804177836 */ /* 0x040fe20000000000 */
[----:B------:R-:W-:Y:S01]  /*1140*/  IABS R22, R21 ;  /* 0x0000001500167213 */ /* 0x000fe20000000000 */
[----:B------:R-:W-:Y:S02]  /*1150*/  VIADD R25, R4, 0xc4 ;  /* 0x000000c404197836 */ /* 0x000fe40000000000 */
[--C-:B------:R-:W-:Y:S01]  /*1160*/  @!P6 IMAD.IADD R15, R15, 0x1, -R3.reuse ;  /* 0x000000010f0fe824 */ /* 0x100fe200078e0a03 */
[----:B------:R-:W-:Y:S01]  /*1170*/  IABS R24, R23 ;  /* 0x0000001700187213 */ /* 0x000fe20000000000 */
[----:B------:R-:W-:Y:S01]  /*1180*/  @!P3 IMAD.IADD R17, R17, 0x1, -R3 ;  /* 0x000000011111b824 */ /* 0x000fe200078e0a03 */
[----:B------:R-:W-:Y:S01]  /*1190*/  IABS R26, R25 ;  /* 0x00000019001a7213 */ /* 0x000fe20000000000 */
[----:B------:R-:W-:Y:S01]  /*11a0*/  IMAD.HI.U32 R18, R5, R22, RZ ;  /* 0x0000001605127227 */ /* 0x000fe200078e00ff */
[----:B------:R-:W-:-:S03]  /*11b0*/  ISETP.GE.AND P3, PT, R25, RZ, PT ;  /* 0x000000ff1900720c */ /* 0x000fc60003f66270 */
[----:B------:R-:W-:-:S04]  /*11c0*/  IMAD.HI.U32 R19, R5, R24, RZ ;  /* 0x0000001805137227 */ /* 0x000fc800078e00ff */
[----:B------:R-:W-:Y:S01]  /*11d0*/  @!P2 IMAD.MOV R15, RZ, RZ, -R15 ;  /* 0x000000ffff0fa224 */ /* 0x000fe200078e0a0f */
[----:B------:R-:W-:Y:S01]  /*11e0*/  ISETP.GT.U32.AND P2, PT, R3, R17, PT ;  /* 0x000000110300720c */ /* 0x000fe20003f44070 */
[----:B------:R-:W-:-:S04]  /*11f0*/  IMAD.HI.U32 R20, R5, R26, RZ ;  /* 0x0000001a05147227 */ /* 0x000fc800078e00ff */
[----:B------:R-:W-:Y:S01]  /*1200*/  @!P0 IMAD.IADD R16, R16, 0x1, -R3 ;  /* 0x0000000110108824 */ /* 0x000fe200078e0a03 */
[----:B------:R-:W-:Y:S01]  /*1210*/  ISETP.GE.AND P0, PT, R23, RZ, PT ;  /* 0x000000ff1700720c */ /* 0x000fe20003f06270 */
[----:B------:R-:W-:Y:S01]  /*1220*/  IMAD.MOV R18, RZ, RZ, -R18 ;  /* 0x000000ffff127224 */ /* 0x000fe200078e0a12 */
[----:B------:R-:W-:Y:S01]  /*1230*/  IADD3 R23, PT, PT, R4, 0xc0, RZ ;  /* 0x000000c004177810 */ /* 0x000fe20007ffe0ff */
[----:B------:R-:W-:Y:S02]  /*1240*/  IMAD.MOV R19, RZ, RZ, -R19 ;  /* 0x000000ffff137224 */ /* 0x000fe400078e0a13 */
[----:B------:R-:W-:Y:S02]  /*1250*/  IMAD.MOV R20, RZ, RZ, -R20 ;  /* 0x000000ffff147224 */ /* 0x000fe400078e0a14 */
[C---:B------:R-:W-:Y:S01]  /*1260*/  IMAD R18, R3.reuse, R18, R22 ;  /* 0x0000001203127224 */ /* 0x040fe200078e0216 */
[----:B------:R-:W-:Y:S01]  /*1270*/  IABS R22, R23 ;  /* 0x0000001700167213 */ /* 0x000fe20000000000 */
[----:B------:R-:W-:-:S02]  /*1280*/  IMAD R19, R3, R19, R24 ;  /* 0x0000001303137224 */ /* 0x000fc400078e0218 */
[C---:B------:R-:W-:Y:S01]  /*1290*/  IMAD R20, R3.reuse, R20, R26 ;  /* 0x0000001403147224 */ /* 0x040fe200078e021a */
[----:B------:R-:W-:Y:S01]  /*12a0*/  ISETP.GT.U32.AND P6, PT, R3, R18, PT ;  /* 0x000000120300720c */ /* 0x000fe20003fc4070 */
[----:B------:R-:W-:Y:S01]  /*12b0*/  @!P4 IMAD.MOV R14, RZ, RZ, -R14 ;  /* 0x000000ffff0ec224 */ /* 0x000fe200078e0a0e */
[----:B------:R-:W-:Y:S01]  /*12c0*/  ISETP.GE.AND P4, PT, R21, RZ, PT ;  /* 0x000000ff1500720c */ /* 0x000fe20003f86270 */
[----:B------:R-:W-:Y:S01]  /*12d0*/  @!P5 IMAD.MOV R16, RZ, RZ, -R16 ;  /* 0x000000ffff10d224 */ /* 0x000fe200078e0a10 */
[----:B------:R-:W-:Y:S01]  /*12e0*/  ISETP.GT.U32.AND P5, PT, R3, R19, PT ;  /* 0x000000130300720c */ /* 0x000fe20003fa4070 */
[----:B------:R-:W-:-:S04]  /*12f0*/  IMAD.HI.U32 R21, R5, R22, RZ ;  /* 0x0000001605157227 */ /* 0x000fc800078e00ff */
[----:B------:R-:W-:Y:S01]  /*1300*/  @!P2 IMAD.IADD R17, R17, 0x1, -R3 ;  /* 0x000000011111a824 */ /* 0x000fe200078e0a03 */
[C---:B------:R-:W-:Y:S01]  /*1310*/  ISETP.GT.U32.AND P2, PT, R3.reuse, R20, PT ;  /* 0x000000140300720c */ /* 0x040fe20003f44070 */
[----:B------:R-:W-:Y:S02]  /*1320*/  IMAD.MOV R21, RZ, RZ, -R21 ;  /* 0x000000ffff157224 */ /* 0x000fe400078e0a15 */
[C---:B------:R-:W-:Y:S02]  /*1330*/  VIADD R29, R4.reuse, 0xb4 ;  /* 0x000000b4041d7836 */ /* 0x040fe40000000000 */
[----:B------:R-:W-:Y:S02]  /*1340*/  IMAD R21, R3, R21, R22 ;  /* 0x0000001503157224 */ /* 0x000fe400078e0216 */
[----:B------:R-:W-:Y:S01]  /*1350*/  @!P5 IMAD.IADD R19, R19, 0x1, -R3 ;  /* 0x000000011313d824 */ /* 0x000fe200078e0a03 */
[----:B------:R-:W-:Y:S01]  /*1360*/  IABS R30, R29 ;  /* 0x0000001d001e7213 */ /* 0x000fe20000000000 */
[----:B------:R-:W-:Y:S01]  /*1370*/  @!P1 IMAD.MOV R17, RZ, RZ, -R17 ;  /* 0x000000ffff119224 */ /* 0x000fe200078e0a11 */
[----:B------:R-:W-:Y:S01]  /*1380*/  ISETP.GT.U32.AND P5, PT, R3, R21, PT ;  /* 0x000000150300720c */ /* 0x000fe20003fa4070 */
[----:B------:R-:W-:-:S02]  /*1390*/  VIADD R25, R4, 0xbc ;  /* 0x000000bc04197836 */ /* 0x000fc40000000000 */
[--C-:B------:R-:W-:Y:S01]  /*13a0*/  @!P2 IMAD.IADD R20, R20, 0x1, -R3.reuse ;  /* 0x000000011414a824 */ /* 0x100fe200078e0a03 */
[----:B------:R-:W-:Y:S01]  /*13b0*/  ISETP.GT.U32.AND P2, PT, R3, R19, PT ;  /* 0x000000130300720c */ /* 0x000fe20003f44070 */
[--C-:B------:R-:W-:Y:S01]  /*13c0*/  @!P6 IMAD.IADD R18, R18, 0x1, -R3.reuse ;  /* 0x000000011212e824 */ /* 0x100fe200078e0a03 */
[----:B------:R-:W-:Y:S01]  /*13d0*/  IABS R26, R25 ;  /* 0x00000019001a7213 */ /* 0x000fe20000000000 */
[----:B------:R-:W-:Y:S01]  /*13e0*/  IMAD.HI.U32 R24, R5, R30, RZ ;  /* 0x0000001e05187227 */ /* 0x000fe200078e00ff */
[C---:B------:R-:W-:Y:S02]  /*13f0*/  ISETP.GT.U32.AND P1, PT, R3.reuse, R20, PT ;  /* 0x000000140300720c */ /* 0x040fe40003f24070 */
[----:B------:R-:W-:Y:S01]  /*1400*/  ISETP.GT.U32.AND P6, PT, R3, R18, PT ;  /* 0x000000120300720c */ /* 0x000fe20003fc4070 */
[----:B------:R-:W-:Y:S02]  /*1410*/  IMAD.MOV R24, RZ, RZ, -R24 ;  /* 0x000000ffff187224 */ /* 0x000fe400078e0a18 */
[----:B------:R-:W-:-:S02]  /*1420*/  @!P5 IMAD.IADD R21, R21, 0x1, -R3 ;  /* 0x000000011515d824 */ /* 0x000fc400078e0a03 */
[----:B------:R-:W-:Y:S02]  /*1430*/  VIADD R27, R4, 0xb8 ;  /* 0x000000b8041b7836 */ /* 0x000fe40000000000 */
[----:B------:R-:W-:Y:S01]  /*1440*/  IMAD.HI.U32 R22, R5, R26, RZ ;  /* 0x0000001a05167227 */ /* 0x000fe200078e00ff */
[C---:B------:R-:W-:Y:S02]  /*1450*/  ISETP.GT.U32.AND P5, PT, R3.reuse, R21, PT ;  /* 0x000000150300720c */ /* 0x040fe40003fa4070 */
[----:B------:R-:W-:Y:S01]  /*1460*/  IABS R28, R27 ;  /* 0x0000001b001c7213 */ /* 0x000fe20000000000 */
[----:B------:R-:W-:Y:S02]  /*1470*/  IMAD R24, R3, R24, R30 ;  /* 0x0000001803187224 */ /* 0x000fe400078e021e */
[----:B------:R-:W-:Y:S02]  /*1480*/  @!P1 IMAD.IADD R20, R20, 0x1, -R3 ;  /* 0x0000000114149824 */ /* 0x000fe400078e0a03 */
[----:B------:R-:W-:-:S02]  /*1490*/  IMAD.MOV R22, RZ, RZ, -R22 ;  /* 0x000000ffff167224 */ /* 0x000fc400078e0a16 */
[----:B------:R-:W-:Y:S01]  /*14a0*/  @!P3 IMAD.MOV R20, RZ, RZ, -R20 ;  /* 0x000000ffff14b224 */ /* 0x000fe200078e0a14 */
[----:B------:R-:W-:Y:S01]  /*14b0*/  ISETP.GT.U32.AND P3, PT, R3, R24, PT ;  /* 0x000000180300720c */ /* 0x000fe20003f64070 */
[----:B------:R-:W-:Y:S02]  /*14c0*/  VIADD R31, R4, 0xb0 ;  /* 0x000000b0041f7836 */ /* 0x000fe40000000000 */
[----:B------:R-:W-:Y:S01]  /*14d0*/  @!P6 IMAD.IADD R18, R18, 0x1, -R3 ;  /* 0x000000011212e824 */ /* 0x000fe200078e0a03 */
[----:B------:R-:W-:Y:S01]  /*14e0*/  ISETP.GE.AND P6, PT, R23, RZ, PT ;  /* 0x000000ff1700720c */ /* 0x000fe20003fc6270 */
[----:B------:R-:W-:Y:S01]  /*14f0*/  IMAD R22, R3, R22, R26 ;  /* 0x0000001603167224 */ /* 0x000fe200078e021a */
[----:B------:R-:W-:Y:S01]  /*1500*/  IABS R26, R31 ;  /* 0x0000001f001a7213 */ /* 0x000fe20000000000 */
[----:B------:R-:W-:-:S04]  /*1510*/  IMAD.HI.U32 R23, R5, R28, RZ ;  /* 0x0000001c05177227 */ /* 0x000fc800078e00ff */
[--C-:B------:R-:W-:Y:S01]  /*1520*/  @!P2 IMAD.IADD R19, R19, 0x1, -R3.reuse ;  /* 0x000000011313a824 */ /* 0x100fe200078e0a03 */
[----:B------:R-:W-:Y:S01]  /*1530*/  ISETP.GT.U32.AND P2, PT, R3, R22, PT ;  /* 0x000000160300720c */ /* 0x000fe20003f44070 */
[----:B------:R-:W-:Y:S01]  /*1540*/  @!P5 IMAD.IADD R21, R21, 0x1, -R3 ;  /* 0x000000011515d824 */ /* 0x000fe200078e0a03 */
[----:B------:R-:W-:Y:S01]  /*1550*/  ISETP.GE.AND P5, PT, R29, RZ, PT ;  /* 0x000000ff1d00720c */ /* 0x000fe20003fa6270 */
[----:B------:R-:W-:Y:S01]  /*1560*/  @!P4 IMAD.MOV R18, RZ, RZ, -R18 ;  /* 0x000000ffff12c224 */ /* 0x000fe200078e0a12 */
[----:B------:R-:W-:Y:S01]  /*1570*/  ISETP.GE.AND P4, PT, R25, RZ, PT ;  /* 0x000000ff1900720c */ /* 0x000fe20003f86270 */
[----:B------:R-:W-:Y:S02]  /*1580*/  IMAD.MOV R23, RZ, RZ, -R23 ;  /* 0x000000ffff177224 */ /* 0x000fe400078e0a17 */
[----:B------:R-:W-:Y:S02]  /*1590*/  VIADD R29, R4, 0xac ;  /* 0x000000ac041d7836 */ /* 0x000fe40000000000 */
[----:B------:R-:W-:-:S04]  /*15a0*/  IMAD.HI.U32 R25, R5, R26, RZ ;  /* 0x0000001a05197227 */ /* 0x000fc800078e00ff */
[C---:B------:R-:W-:Y:S01]  /*15b0*/  IMAD R23, R3.reuse, R23, R28 ;  /* 0x0000001703177224 */ /* 0x040fe200078e021c */
[----:B------:R-:W-:Y:S01]  /*15c0*/  IABS R28, R29 ;  /* 0x0000001d001c7213 */ /* 0x000fe20000000000 */
[----:B------:R-:W-:Y:S02]  /*15d0*/  @!P3 IMAD.IADD R24, R24, 0x1, -R3 ;  /* 0x000000011818b824 */ /* 0x000fe400078e0a03 */
[----:B------:R-:W-:Y:S01]  /*15e0*/  IMAD.MOV R25, RZ, RZ, -R25 ;  /* 0x000000ffff197224 */ /* 0x000fe200078e0a19 */
[C---:B------:R-:W-:Y:S01]  /*15f0*/  ISETP.GT.U32.AND P1, PT, R3.reuse, R23, PT ;  /* 0x000000170300720c */ /* 0x040fe20003f24070 */
[----:B------:R-:W-:Y:S01]  /*1600*/  @!P2 IMAD.IADD R22, R22, 0x1, -R3 ;  /* 0x000000011616a824 */ /* 0x000fe200078e0a03 */
[C---:B------:R-:W-:Y:S01]  /*1610*/  ISETP.GT.U32.AND P3, PT, R3.reuse, R24, PT ;  /* 0x000000180300720c */ /* 0x040fe20003f64070 */
[----:B------:R-:W-:Y:S02]  /*1620*/  IMAD R25, R3, R25, R26 ;  /* 0x0000001903197224 */ /* 0x000fe400078e021a */
[----:B------:R-:W-:Y:S01]  /*1630*/  IMAD.HI.U32 R26, R5, R28, RZ ;  /* 0x0000001c051a7227 */ /* 0x000fe200078e00ff */
[----:B------:R-:W-:-:S03]  /*1640*/  ISETP.GT.U32.AND P2, PT, R3, R22, PT ;  /* 0x000000160300720c */ /* 0x000fc60003f44070 */
[----:B------:R-:W-:Y:S02]  /*1650*/  VIADD R33, R4, 0xa8 ;  /* 0x000000a804217836 */ /* 0x000fe40000000000 */
[----:B------:R-:W-:Y:S02]  /*1660*/  IMAD.MOV R26, RZ, RZ, -R26 ;  /* 0x000000ffff1a7224 */ /* 0x000fe400078e0a1a */
[----:B------:R-:W-:Y:S01]  /*1670*/  @!P0 IMAD.MOV R19, RZ, RZ, -R19 ;  /* 0x000000ffff138224 */ /* 0x000fe200078e0a13 */
[----:B------:R-:W-:Y:S01]  /*1680*/  IABS R30, R33 ;  /* 0x00000021001e7213 */ /* 0x000fe20000000000 */
[----:B------:R-:W-:Y:S01]  /*1690*/  IMAD R26, R3, R26, R28 ;  /* 0x0000001a031a7224 */ /* 0x000fe200078e021c */
[----:B------:R-:W-:Y:S01]  /*16a0*/  ISETP.GE.AND P0, PT, R27, RZ, PT ;  /* 0x000000ff1b00720c */ /* 0x000fe20003f06270 */
[----:B------:R-:W-:Y:S01]  /*16b0*/  @!P6 IMAD.MOV R21, RZ, RZ, -R21 ;  /* 0x000000ffff15e224 */ /* 0x000fe200078e0a15 */
[C---:B------:R-:W-:Y:S01]  /*16c0*/  ISETP.GT.U32.AND P6, PT, R3.reuse, R25, PT ;  /* 0x000000190300720c */ /* 0x040fe20003fc4070 */
[----:B------:R-:W-:Y:S01]  /*16d0*/  @!P3 IMAD.IADD R24, R24, 0x1, -R3 ;  /* 0x000000011818b824 */ /* 0x000fe200078e0a03 */
[----:B------:R-:W-:Y:S01]  /*16e0*/  ISETP.GT.U32.AND P3, PT, R3, R26, PT ;  /* 0x0000001a0300720c */ /* 0x000fe20003f64070 */
[----:B------:R-:W-:-:S04]  /*16f0*/  IMAD.HI.U32 R27, R5, R30, RZ ;  /* 0x0000001e051b7227 */ /* 0x000fc800078e00ff */
[----:B------:R-:W-:Y:S02]  /*1700*/  IMAD.MOV R27, RZ, RZ, -R27 ;  /* 0x000000ffff1b7224 */ /* 0x000fe400078e0a1b */
[--C-:B------:R-:W-:Y:S01]  /*1710*/  @!P2 IMAD.IADD R22, R22, 0x1, -R3.reuse ;  /* 0x000000011616a824 */ /* 0x100fe200078e0a03 */
[----:B------:R-:W-:Y:S01]  /*1720*/  ISETP.GE.AND P2, PT, R31, RZ, PT ;  /* 0x000000ff1f00720c */ /* 0x000fe20003f46270 */
[----:B------:R-:W-:Y:S02]  /*1730*/  VIADD R31, R4, 0xa4 ;  /* 0x000000a4041f7836 */ /* 0x000fe40000000000 */
[----:B------:R-:W-:Y:S02]  /*1740*/  IMAD R27, R3, R27, R30 ;  /* 0x0000001b031b7224 */ /* 0x000fe400078e021e */
[--C-:B------:R-:W-:Y:S01]  /*1750*/  @!P6 IMAD.IADD R25, R25, 0x1, -R3.reuse ;  /* 0x000000011919e824 */ /* 0x100fe200078e0a03 */
[----:B------:R-:W-:Y:S01]  /*1760*/  IABS R32, R31 ;  /* 0x0000001f00207213 */ /* 0x000fe20000000000 */
[----:B------:R-:W-:Y:S01]  /*1770*/  @!P5 IMAD.MOV R24, RZ, RZ, -R24 ;  /* 0x000000ffff18d224 */ /* 0x000fe200078e0a18 */
[----:B------:R-:W-:Y:S01]  /*1780*/  ISETP.GT.U32.AND P5, PT, R3, R27, PT ;  /* 0x0000001b0300720c */ /* 0x000fe20003fa4070 */
[--C-:B------:R-:W-:Y:S01]  /*1790*/  @!P3 IMAD.IADD R26, R26, 0x1, -R3.reuse ;  /* 0x000000011a1ab824 */ /* 0x100fe200078e0a03 */
[----:B------:R-:W-:Y:S01]  /*17a0*/  ISETP.GE.AND P6, PT, R33, RZ, PT ;  /* 0x000000ff2100720c */ /* 0x000fe20003fc6270 */
[----:B------:R-:W-:-:S02]  /*17b0*/  @!P1 IMAD.IADD R23, R23, 0x1, -R3 ;  /* 0x0000000117179824 */ /* 0x000fc400078e0a03 */
[----:B------:R-:W-:Y:S01]  /*17c0*/  @!P4 IMAD.MOV R22, RZ, RZ, -R22 ;  /* 0x000000ffff16c224 */ /* 0x000fe200078e0a16 */
[----:B------:R-:W-:Y:S01]  /*17d0*/  ISETP.GT.U32.AND P4, PT, R3, R25, PT ;  /* 0x000000190300720c */ /* 0x000fe20003f84070 */
[----:B------:R-:W-:Y:S01]  /*17e0*/  IMAD.HI.U32 R28, R5, R32, RZ ;  /* 0x00000020051c7227 */ /* 0x000fe200078e00ff */
[C---:B------:R-:W-:Y:S02]  /*17f0*/  ISETP.GT.U32.AND P3, PT, R3.reuse, R26, PT ;  /* 0x0000001a0300720c */ /* 0x040fe40003f64070 */
[C---:B------:R-:W-:Y:S01]  /*1800*/  ISETP.GT.U32.AND P1, PT, R3.reuse, R23, PT ;  /* 0x000000170300720c */ /* 0x040fe20003f24070 */
[----:B------:R-:W-:Y:S02]  /*1810*/  IMAD.MOV R28, RZ, RZ, -R28 ;  /* 0x000000ffff1c7224 */ /* 0x000fe400078e0a1c */
[----:B------:R-:W-:Y:S02]  /*1820*/  VIADD R30, R4, 0x9c ;  /* 0x0000009c041e7836 */ /* 0x000fe40000000000 */
[----:B------:R-:W-:-:S02]  /*1830*/  IMAD R28, R3, R28, R32 ;  /* 0x0000001c031c7224 */ /* 0x000fc400078e0220 */
[--C-:B------:R-:W-:Y:S01]  /*1840*/  @!P5 IMAD.IADD R27, R27, 0x1, -R3.reuse ;  /* 0x000000011b1bd824 */ /* 0x100fe200078e0a03 */
[----:B------:R-:W-:Y:S01]  /*1850*/  IABS R34, R30 ;  /* 0x0000001e00227213 */ /* 0x000fe20000000000 */
[--C-:B------:R-:W-:Y:S02]  /*1860*/  @!P4 IMAD.IADD R25, R25, 0x1, -R3.reuse ;  /* 0x000000011919c824 */ /* 0x100fe400078e0a03 */
[----:B------:R-:W-:Y:S01]  /*1870*/  @!P3 IADD3 R26, PT, PT, R26, -R3, RZ ;  /* 0x800000031a1ab210 */ /* 0x000fe20007ffe0ff */
[C---:B------:R-:W-:Y:S01]  /*1880*/  VIADD R35, R4.reuse, 0x94 ;  /* 0x0000009404237836 */ /* 0x040fe20000000000 */
[----:B------:R-:W-:Y:S01]  /*1890*/  ISETP.GT.U32.AND P5, PT, R3, R27, PT ;  /* 0x0000001b0300720c */ /* 0x000fe20003fa4070 */
[----:B------:R-:W-:Y:S01]  /*18a0*/  @!P1 IMAD.IADD R23, R23, 0x1, -R3 ;  /* 0x0000000117179824 */ /* 0x000fe200078e0a03 */
[----:B------:R-:W-:Y:S01]  /*18b0*/  ISETP.GT.U32.AND P3, PT, R3, R28, PT ;  /* 0x0000001c0300720c */ /* 0x000fe20003f64070 */
[----:B------:R-:W-:Y:S01]  /*18c0*/  @!P2 IMAD.MOV R25, RZ, RZ, -R25 ;  /* 0x000000ffff19a224 */ /* 0x000fe200078e0a19 */
[----:B------:R-:W-:Y:S01]  /*18d0*/  ISETP.GE.AND P1, PT, R29, RZ, PT ;  /* 0x000000ff1d00720c */ /* 0x000fe20003f26270 */
[----:B------:R-:W-:Y:S01]  /*18e0*/  VIADD R29, R4, 0xa0 ;  /* 0x000000a0041d7836 */ /* 0x000fe20000000000 */
[----:B------:R-:W-:Y:S01]  /*18f0*/  ISETP.GE.AND P2, PT, R30, RZ, PT ;  /* 0x000000ff1e00720c */ /* 0x000fe20003f46270 */
[----:B------:R-:W-:-:S03]  /*1900*/  IMAD.HI.U32 R30, R5, R34, RZ ;  /* 0x00000022051e7227 */ /* 0x000fc600078e00ff */
[----:B------:R-:W-:Y:S01]  /*1910*/  ISETP.GE.AND P4, PT, R29, RZ, PT ;  /* 0x000000ff1d00720c */ /* 0x000fe20003f86270 */
[----:B------:R-:W-:Y:S01]  /*1920*/  @!P0 IMAD.MOV R23, RZ, RZ, -R23 ;  /* 0x000000ffff178224 */ /* 0x000fe200078e0a17 */
[----:B------:R-:W-:Y:S01]  /*1930*/  ISETP.GE.AND P0, PT, R31, RZ, PT ;  /* 0x000000ff1f00720c */ /* 0x000fe20003f06270 */
[----:B------:R-:W-:Y:S01]  /*1940*/  VIADD R31, R4, 0x98 ;  /* 0x00000098041f7836 */ /* 0x000fe20000000000 */
[----:B------:R-:W-:Y:S01]  /*1950*/  IABS R29, R29 ;  /* 0x0000001d001d7213 */ /* 0x000fe20000000000 */
[----:B------:R-:W-:Y:S02]  /*1960*/  IMAD.MOV R30, RZ, RZ, -R30 ;  /* 0x000000ffff1e7224 */ /* 0x000fe400078e0a1e */
[--C-:B------:R-:W-:Y:S01]  /*1970*/  @!P5 IMAD.IADD R27, R27, 0x1, -R3.reuse ;  /* 0x000000011b1bd824 */ /* 0x100fe200078e0a03 */
[----:B------:R-:W-:Y:S01]  /*1980*/  IABS R36, R31 ;  /* 0x0000001f00247213 */ /* 0x000fe20000000000 */
[----:B------:R-:W-:Y:S02]  /*1990*/  @!P3 IMAD.IADD R28, R28, 0x1, -R3 ;  /* 0x000000011c1cb824 */ /* 0x000fe400078e0a03 */
[C---:B------:R-:W-:Y:S01]  /*19a0*/  IMAD R30, R3.reuse, R30, R34 ;  /* 0x0000001e031e7224 */ /* 0x040fe200078e0222 */
[----:B------:R-:W-:Y:S01]  /*19b0*/  IABS R34, R35 ;  /* 0x0000002300227213 */ /* 0x000fe20000000000 */
[----:B------:R-:W-:Y:S01]  /*19c0*/  IMAD.MOV.U32 R32, RZ, RZ, R29 ;  /* 0x000000ffff207224 */ /* 0x000fe200078e001d */
[----:B------:R-:W-:Y:S01]  /*19d0*/  ISETP.GT.U32.AND P3, PT, R3, R28, PT ;  /* 0x0000001c0300720c */ /* 0x000fe20003f64070 */
[----:B------:R-:W-:Y:S01]  /*19e0*/  @!P1 IMAD.MOV R26, RZ, RZ, -R26 ;  /* 0x000000ffff1a9224 */ /* 0x000fe200078e0a1a */
[----:B------:R-:W-:Y:S01]  /*19f0*/  ISETP.GE.AND P1, PT, R31, RZ, PT ;  /* 0x000000ff1f00720c */ /* 0x000fe20003f26270 */
[----:B------:R-:W-:Y:S01]  /*1a00*/  @!P6 IMAD.MOV R27, RZ, RZ, -R27 ;  /* 0x000000ffff1be224 */ /* 0x000fe200078e0a1b */
[----:B------:R-:W-:Y:S01]  /*1a10*/  ISETP.GT.U32.AND P6, PT, R3, R30, PT ;  /* 0x0000001e0300720c */ /* 0x000fe20003fc4070 */
[----:B------:R-:W-:-:S04]  /*1a20*/  IMAD.HI.U32 R29, R5, R32, RZ ;  /* 0x00000020051d7227 */ /* 0x000fc800078e00ff */
[----:B------:R-:W-:-:S04]  /*1a30*/  IMAD.HI.U32 R31, R5, R36, RZ ;  /* 0x00000024051f7227 */ /* 0x000fc800078e00ff */
[----:B------:R-:W-:Y:S02]  /*1a40*/  IMAD.MOV R29, RZ, RZ, -R29 ;  /* 0x000000ffff1d7224 */ /* 0x000fe400078e0a1d */
[----:B------:R-:W-:Y:S02]  /*1a50*/  IMAD.MOV R31, RZ, RZ, -R31 ;  /* 0x000000ffff1f7224 */ /* 0x000fe400078e0a1f */
[C---:B------:R-:W-:Y:S02]  /*1a60*/  IMAD R29, R3.reuse, R29, R32 ;  /* 0x0000001d031d7224 */ /* 0x040fe400078e0220 */
[C---:B------:R-:W-:Y:S02]  /*1a70*/  IMAD R31, R3.reuse, R31, R36 ;  /* 0x0000001f031f7224 */ /* 0x040fe400078e0224 */
[--C-:B------:R-:W-:Y:S01]  /*1a80*/  @!P3 IMAD.IADD R28, R28, 0x1, -R3.reuse ;  /* 0x000000011c1cb824 */ /* 0x100fe200078e0a03 */
[C---:B------:R-:W-:Y:S01]  /*1a90*/  ISETP.GT.U32.AND P5, PT, R3.reuse, R29, PT ;  /* 0x0000001d0300720c */ /* 0x040fe20003fa4070 */
[----:B------:R-:W-:Y:S01]  /*1aa0*/  @!P6 IMAD.IADD R30, R30, 0x1, -R3 ;  /* 0x000000011e1ee824 */ /* 0x000fe200078e0a03 */
[----:B------:R-:W-:Y:S01]  /*1ab0*/  ISETP.GT.U32.AND P3, PT, R3, R31, PT ;  /* 0x0000001f0300720c */ /* 0x000fe20003f64070 */
[----:B------:R-:W-:-:S03]  /*1ac0*/  IMAD.HI.U32 R32, R5, R34, RZ ;  /* 0x0000002205207227 */ /* 0x000fc600078e00ff */
[C---:B------:R-:W-:Y:S01]  /*1ad0*/  ISETP.GT.U32.AND P6, PT, R3.reuse, R30, PT ;  /* 0x0000001e0300720c */ /* 0x040fe20003fc4070 */
[----:B------:R-:W-:Y:S02]  /*1ae0*/  IMAD.MOV R32, RZ, RZ, -R32 ;  /* 0x000000ffff207224 */ /* 0x000fe400078e0a20 */
[----:B------:R-:W-:Y:S02]  /*1af0*/  VIADD R37, R4, 0x90 ;  /* 0x0000009004257836 */ /* 0x000fe40000000000 */
[----:B------:R-:W-:Y:S02]  /*1b00*/  IMAD R32, R3, R32, R34 ;  /* 0x0000002003207224 */ /* 0x000fe400078e0222 */
[--C-:B------:R-:W-:Y:S01]  /*1b10*/  @!P5 IMAD.IADD R29, R29, 0x1, -R3.reuse ;  /* 0x000000011d1dd824 */ /* 0x100fe200078e0a03 */
[----:B------:R-:W-:Y:S01]  /*1b20*/  IABS R36, R37 ;  /* 0x0000002500247213 */ /* 0x000fe20000000000 */
[--C-:B------:R-:W-:Y:S02]  /*1b30*/  @!P3 IMAD.IADD R31, R31, 0x1, -R3.reuse ;  /* 0x000000011f1fb824 */ /* 0x100fe400078e0a03 */
[----:B------:R-:W-:Y:S01]  /*1b40*/  @!P0 IMAD.MOV R28, RZ, RZ, -R28 ;  /* 0x000000ffff1c8224 */ /* 0x000fe200078e0a1c */
[C---:B------:R-:W-:Y:S01]  /*1b50*/  ISETP.GT.U32.AND P5, PT, R3.reuse, R29, PT ;  /* 0x0000001d0300720c */ /* 0x040fe20003fa4070 */
[----:B------:R-:W-:Y:S01]  /*1b60*/  @!P6 IMAD.IADD R30, R30, 0x1, -R3 ;  /* 0x000000011e1ee824 */ /* 0x000fe200078e0a03 */
[----:B------:R-:W-:Y:S01]  /*1b70*/  ISETP.GT.U32.AND P3, PT, R3, R31, PT ;  /* 0x0000001f0300720c */ /* 0x000fe20003f64070 */
[----:B------:R-:W-:Y:S01]  /*1b80*/  IMAD.HI.U32 R33, R5, R36, RZ ;  /* 0x0000002405217227 */ /* 0x000fe200078e00ff */
[----:B------:R-:W-:-:S02]  /*1b90*/  ISETP.GT.U32.AND P6, PT, R3, R32, PT ;  /* 0x000000200300720c */ /* 0x000fc40003fc4070 */
[----:B------:R-:W-:Y:S01]  /*1ba0*/  ISETP.GE.AND P0, PT, R35, RZ, PT ;  /* 0x000000ff2300720c */ /* 0x000fe20003f06270 */
[----:B------:R-:W-:Y:S02]  /*1bb0*/  IMAD.MOV R33, RZ, RZ, -R33 ;  /* 0x000000ffff217224 */ /* 0x000fe400078e0a21 */
[----:B------:R-:W-:Y:S02]  /*1bc0*/  VIADD R35, R4, 0x88 ;  /* 0x0000008804237836 */ /* 0x000fe40000000000 */
[----:B------:R-:W-:Y:S02]  /*1bd0*/  IMAD R34, R3, R33, R36 ;  /* 0x0000002103227224 */ /* 0x000fe400078e0224 */
[--C-:B------:R-:W-:Y:S01]  /*1be0*/  @!P5 IMAD.IADD R29, R29, 0x1, -R3.reuse ;  /* 0x000000011d1dd824 */ /* 0x100fe200078e0a03 */
[----:B------:R-:W-:Y:S01]  /*1bf0*/  IABS R36, R35 ;  /* 0x0000002300247213 */ /* 0x000fe20000000000 */
[--C-:B------:R-:W-:Y:S01]  /*1c00*/  @!P3 IMAD.IADD R31, R31, 0x1, -R3.reuse ;  /* 0x000000011f1fb824 */ /* 0x100fe200078e0a03 */
[----:B------:R-:W-:Y:S01]  /*1c10*/  ISETP.GE.AND P5, PT, R37, RZ, PT ;  /* 0x000000ff2500720c */ /* 0x000fe20003fa6270 */
[----:B------:R-:W-:Y:S01]  /*1c20*/  @!P6 IMAD.IADD R32, R32, 0x1, -R3 ;  /* 0x000000012020e824 */ /* 0x000fe200078e0a03 */
[----:B------:R-:W-:Y:S01]  /*1c30*/  ISETP.GE.AND P6, PT, R35, RZ, PT ;  /* 0x000000ff2300720c */ /* 0x000fe20003fc6270 */
[----:B------:R-:W-:Y:S01]  /*1c40*/  @!P4 IMAD.MOV R29, RZ, RZ, -R29 ;  /* 0x000000ffff1dc224 */ /* 0x000fe200078e0a1d */
[C---:B------:R-:W-:Y:S01]  /*1c50*/  ISETP.GT.U32.AND P4, PT, R3.reuse, R34, PT ;  /* 0x000000220300720c */ /* 0x040fe20003f84070 */
[----:B------:R-:W-:Y:S01]  /*1c60*/  @!P1 IMAD.MOV R31, RZ, RZ, -R31 ;  /* 0x000000ffff1f9224 */ /* 0x000fe200078e0a1f */
[----:B------:R-:W-:Y:S01]  /*1c70*/  ISETP.GT.U32.AND P1, PT, R3, R32, PT ;  /* 0x000000200300720c */ /* 0x000fe20003f24070 */
[----:B------:R-:W-:-:S04]  /*1c80*/  IMAD.HI.U32 R35, R5, R36, RZ ;  /* 0x0000002405237227 */ /* 0x000fc800078e00ff */
[----:B------:R-:W-:Y:S02]  /*1c90*/  VIADD R39, R4, 0x8c ;  /* 0x0000008c04277836 */ /* 0x000fe40000000000 */
[----:B------:R-:W-:Y:S02]  /*1ca0*/  IMAD.MOV R35, RZ, RZ, -R35 ;  /* 0x000000ffff237224 */ /* 0x000fe400078e0a23 */
[----:B------:R-:W-:Y:S01]  /*1cb0*/  @!P2 IMAD.MOV R30, RZ, RZ, -R30 ;  /* 0x000000ffff1ea224 */ /* 0x000fe200078e0a1e */
[----:B------:R-:W-:Y:S01]  /*1cc0*/  IABS R38, R39 ;  /* 0x0000002700267213 */ /* 0x000fe20000000000 */
[----:B------:R-:W-:Y:S01]  /*1cd0*/  IMAD R35, R3, R35, R36 ;  /* 0x0000002303237224 */ /* 0x000fe200078e0224 */
[----:B------:R-:W-:Y:S01]  /*1ce0*/  ISETP.GE.AND P2, PT, R39, RZ, PT ;  /* 0x000000ff2700720c */ /* 0x000fe20003f46270 */
[--C-:B------:R-:W-:Y:S02]  /*1cf0*/  @!P4 IMAD.IADD R34, R34, 0x1, -R3.reuse ;  /* 0x000000012222c824 */ /* 0x100fe400078e0a03 */
[----:B------:R-:W-:Y:S01]  /*1d00*/  @!P1 IMAD.IADD R32, R32, 0x1, -R3 ;  /* 0x0000000120209824 */ /* 0x000fe200078e0a03 */
[----:B------:R-:W-:Y:S01]  /*1d10*/  ISETP.GT.U32.AND P1, PT, R3, R35, PT ;  /* 0x000000230300720c */ /* 0x000fe20003f24070 */
[----:B------:R-:W-:Y:S01]  /*1d20*/  IMAD.HI.U32 R33, R5, R38, RZ ;  /* 0x0000002605217227 */ /* 0x000fe200078e00ff */
[----:B------:R-:W-:-:S03]  /*1d30*/  ISETP.GT.U32.AND P4, PT, R3, R34, PT ;  /* 0x000000220300720c */ /* 0x000fc60003f84070 */
[----:B------:R-:W-:Y:S02]  /*1d40*/  IMAD.MOV R33, RZ, RZ, -R33 ;  /* 0x000000ffff217224 */ /* 0x000fe400078e0a21 */
[C---:B------:R-:W-:Y:S02]  /*1d50*/  VIADD R39, R4.reuse, 0x80 ;  /* 0x0000008004277836 */ /* 0x040fe40000000000 */
[----:B------:R-:W-:Y:S02]  /*1d60*/  IMAD R33, R3, R33, R38 ;  /* 0x0000002103217224 */ /* 0x000fe400078e0226 */
[----:B------:R-:W-:Y:S01]  /*1d70*/  VIADD R37, R4, 0x84 ;  /* 0x0000008404257836 */ /* 0x000fe20000000000 */
[----:B------:R-:W-:Y:S01]  /*1d80*/  IABS R42, R39 ;  /* 0x00000027002a7213 */ /* 0x000fe20000000000 */
[--C-:B------:R-:W-:Y:S01]  /*1d90*/  @!P1 IMAD.IADD R35, R35, 0x1, -R3.reuse ;  /* 0x0000000123239824 */ /* 0x100fe200078e0a03 */
[----:B------:R-:W-:Y:S01]  /*1da0*/  ISETP.GT.U32.AND P3, PT, R3, R33, PT ;  /* 0x000000210300720c */ /* 0x000fe20003f64070 */
[----:B------:R-:W-:Y:S01]  /*1db0*/  @!P4 IMAD.IADD R34, R34, 0x1, -R3 ;  /* 0x000000012222c824 */ /* 0x000fe200078e0a03 */
[----:B------:R-:W-:Y:S01]  /*1dc0*/  IABS R40, R37 ;  /* 0x0000002500287213 */ /* 0x000fe20000000000 */
[----:B------:R-:W-:Y:S01]  /*1dd0*/  @!P0 IMAD.MOV R32, RZ, RZ, -R32 ;  /* 0x000000ffff208224 */ /* 0x000fe200078e0a20 */
[----:B------:R-:W-:Y:S01]  /*1de0*/  ISETP.GE.AND P4, PT, R37, RZ, PT ;  /* 0x000000ff2500720c */ /* 0x000fe20003f86270 */
[----:B------:R-:W-:Y:S01]  /*1df0*/  IMAD.HI.U32 R37, R5, R42, RZ ;  /* 0x0000002a05257227 */ /* 0x000fe200078e00ff */
[----:B------:R-:W-:-:S03]  /*1e00*/  ISETP.GT.U32.AND P0, PT, R3, R35, PT ;  /* 0x000000230300720c */ /* 0x000fc60003f04070 */
[----:B------:R-:W-:Y:S02]  /*1e10*/  VIADD R41, R4, 0x7c ;  /* 0x0000007c04297836 */ /* 0x000fe40000000000 */
[----:B------:R-:W-:Y:S02]  /*1e20*/  IMAD.MOV R37, RZ, RZ, -R37 ;  /* 0x000000ffff257224 */ /* 0x000fe400078e0a25 */
[----:B------:R-:W-:Y:S01]  /*1e30*/  @!P3 IMAD.IADD R33, R33, 0x1, -R3 ;  /* 0x000000012121b824 */ /* 0x000fe200078e0a03 */
[----:B------:R-:W-:Y:S01]  /*1e40*/  IABS R44, R41 ;  /* 0x00000029002c7213 */ /* 0x000fe20000000000 */
[----:B------:R-:W-:Y:S01]  /*1e50*/  IMAD R37, R3, R37, R42 ;  /* 0x0000002503257224 */ /* 0x000fe200078e022a */
[----:B------:R-:W-:Y:S01]  /*1e60*/  ISETP.GE.AND P1, PT, R41, RZ, PT ;  /* 0x000000ff2900720c */ /* 0x000fe20003f26270 */
[----:B------:R-:W-:Y:S01]  /*1e70*/  IMAD.HI.U32 R36, R5, R40, RZ ;  /* 0x0000002805247227 */ /* 0x000fe200078e00ff */
[----:B------:R-:W-:-:S03]  /*1e80*/  ISETP.GT.U32.AND P3, PT, R3, R33, PT ;  /* 0x000000210300720c */ /* 0x000fc60003f64070 */
[----:B------:R-:W-:Y:S01]  /*1e90*/  @!P0 IMAD.IADD R35, R35, 0x1, -R3 ;  /* 0x0000000123238824 */ /* 0x000fe200078e0a03 */
[----:B------:R-:W-:Y:S01]  /*1ea0*/  ISETP.GT.U32.AND P0, PT, R3, R37, PT ;  /* 0x000000250300720c */ /* 0x000fe20003f04070 */
[----:B------:R-:W-:-:S04]  /*1eb0*/  IMAD.HI.U32 R38, R5, R44, RZ ;  /* 0x0000002c05267227 */ /* 0x000fc800078e00ff */
[----:B------:R-:W-:Y:S02]  /*1ec0*/  IMAD.MOV R36, RZ, RZ, -R36 ;  /* 0x000000ffff247224 */ /* 0x000fe400078e0a24 */
[----:B------:R-:W-:Y:S02]  /*1ed0*/  IMAD.MOV R38, RZ, RZ, -R38 ;  /* 0x000000ffff267224 */ /* 0x000fe400078e0a26 */
[C---:B------:R-:W-:Y:S02]  /*1ee0*/  IMAD R36, R3.reuse, R36, R40 ;  /* 0x0000002403247224 */ /* 0x040fe400078e0228 */
[----:B------:R-:W-:Y:S02]  /*1ef0*/  IMAD R40, R3, R38, R44 ;  /* 0x0000002603287224 */ /* 0x000fe400078e022c */
[C---:B------:R-:W-:Y:S02]  /*1f00*/  VIADD R38, R4.reuse, 0x78 ;  /* 0x0000007804267836 */ /* 0x040fe40000000000 */
[----:B------:R-:W-:-:S02]  /*1f10*/  VIADD R47, R4, 0x74 ;  /* 0x00000074042f7836 */ /* 0x000fc40000000000 */
[--C-:B------:R-:W-:Y:S01]  /*1f20*/  @!P3 IMAD.IADD R33, R33, 0x1, -R3.reuse ;  /* 0x000000012121b824 */ /* 0x100fe200078e0a03 */
[----:B------:R-:W-:Y:S01]  /*1f30*/  IABS R44, R38 ;  /* 0x00000026002c7213 */ /* 0x000fe20000000000 */
[----:B------:R-:W-:Y:S01]  /*1f40*/  @!P0 IMAD.IADD R37, R37, 0x1, -R3 ;  /* 0x0000000125258824 */ /* 0x000fe200078e0a03 */
[----:B------:R-:W-:Y:S01]  /*1f50*/  IABS R46, R47 ;  /* 0x0000002f002e7213 */ /* 0x000fe20000000000 */
[----:B------:R-:W-:Y:S01]  /*1f60*/  @!P5 IMAD.MOV R34, RZ, RZ, -R34 ;  /* 0x000000ffff22d224 */ /* 0x000fe200078e0a22 */
[----:B------:R-:W-:Y:S01]  /*1f70*/  ISETP.GT.U32.AND P5, PT, R3, R36, PT ;  /* 0x000000240300720c */ /* 0x000fe20003fa4070 */
[----:B------:R-:W-:Y:S01]  /*1f80*/  @!P2 IMAD.MOV R33, RZ, RZ, -R33 ;  /* 0x000000ffff21a224 */ /* 0x000fe200078e0a21 */
[----:B------:R-:W-:Y:S01]  /*1f90*/  ISETP.GE.AND P2, PT, R38, RZ, PT ;  /* 0x000000ff2600720c */ /* 0x000fe20003f46270 */
[----:B------:R-:W-:Y:S01]  /*1fa0*/  IMAD.HI.U32 R38, R5, R44, RZ ;  /* 0x0000002c05267227 */ /* 0x000fe200078e00ff */
[----:B------:R-:W-:Y:S02]  /*1fb0*/  ISETP.GT.U32.AND P0, PT, R3, R37, PT ;  /* 0x000000250300720c */ /* 0x000fe40003f04070 */
[----:B------:R-:W-:Y:S01]  /*1fc0*/  ISETP.GE.AND P3, PT, R39, RZ, PT ;  /* 0x000000ff2700720c */ /* 0x000fe20003f66270 */
[----:B------:R-:W-:-:S04]  /*1fd0*/  IMAD.HI.U32 R39, R5, R46, RZ ;  /* 0x0000002e05277227 */ /* 0x000fc800078e00ff */
[----:B------:R-:W-:Y:S02]  /*1fe0*/  IMAD.MOV R38, RZ, RZ, -R38 ;  /* 0x000000ffff267224 */ /* 0x000fe400078e0a26 */
[----:B------:R-:W-:Y:S01]  /*1ff0*/  IMAD.MOV R45, RZ, RZ, -R39 ;  /* 0x000000ffff2d7224 */ /* 0x000fe200078e0a27 */
[----:B------:R-:W-:Y:S01]  /*2000*/  @!P5 IADD3 R36, PT, PT, R36, -R3, RZ ;  /* 0x800000032424d210 */ /* 0x000fe20007ffe0ff */
[C---:B------:R-:W-:Y:S02]  /*2010*/  IMAD R39, R3.reuse, R38, R44 ;  /* 0x0000002603277224 */ /* 0x040fe400078e022c */
[----:B------:R-:W-:Y:S01]  /*2020*/  @!P6 IMAD.MOV R35, RZ, RZ, -R35 ;  /* 0x000000ffff23e224 */ /* 0x000fe200078e0a23 */
[----:B------:R-:W-:Y:S01]  /*2030*/  ISETP.GT.U32.AND P6, PT, R3, R40, PT ;  /* 0x000000280300720c */ /* 0x000fe20003fc4070 */
[----:B------:R-:W-:Y:S01]  /*2040*/  @!P0 IMAD.IADD R37, R37, 0x1, -R3 ;  /* 0x0000000125258824 */ /* 0x000fe200078e0a03 */
[C---:B------:R-:W-:Y:S01]  /*2050*/  ISETP.GT.U32.AND P5, PT, R3.reuse, R36, PT ;  /* 0x000000240300720c */ /* 0x040fe20003fa4070 */
[----:B------:R-:W-:Y:S01]  /*2060*/  VIADD R49, R4, 0x70 ;  /* 0x0000007004317836 */ /* 0x000fe20000000000 */
[C---:B------:R-:W-:Y:S01]  /*2070*/  ISETP.GT.U32.AND P0, PT, R3.reuse, R39, PT ;  /* 0x000000270300720c */ /* 0x040fe20003f04070 */
[----:B------:R-:W-:-:S02]  /*2080*/  IMAD R38, R3, R45, R46 ;  /* 0x0000002d03267224 */ /* 0x000fc400078e022e */
[C---:B------:R-:W-:Y:S01]  /*2090*/  VIADD R53, R4.reuse, 0x68 ;  /* 0x0000006804357836 */ /* 0x040fe20000000000 */
[----:B------:R-:W-:Y:S01]  /*20a0*/  IABS R48, R49 ;  /* 0x0000003100307213 */ /* 0x000fe20000000000 */
[C---:B------:R-:W-:Y:S02]  /*20b0*/  VIADD R51, R4.reuse, 0x6c ;  /* 0x0000006c04337836 */ /* 0x040fe40000000000 */
[----:B------:R-:W-:Y:S01]  /*20c0*/  VIADD R55, R4, 0x64 ;  /* 0x0000006404377836 */ /* 0x000fe20000000000 */
[----:B------:R-:W-:Y:S01]  /*20d0*/  IABS R46, R53 ;  /* 0x00000035002e7213 */ /* 0x000fe20000000000 */
[--C-:B------:R-:W-:Y:S01]  /*20e0*/  @!P6 IMAD.IADD R40, R40, 0x1, -R3.reuse ;  /* 0x000000012828e824 */ /* 0x100fe200078e0a03 */
[----:B------:R-:W-:Y:S01]  /*20f0*/  ISETP.GT.U32.AND P6, PT, R3, R38, PT ;  /* 0x000000260300720c */ /* 0x000fe20003fc4070 */
[--C-:B------:R-:W-:Y:S01]  /*2100*/  @!P5 IMAD.IADD R36, R36, 0x1, -R3.reuse ;  /* 0x000000012424d824 */ /* 0x100fe200078e0a03 */
[----:B------:R-:W-:Y:S01]  /*2110*/  IABS R50, R51 ;  /* 0x0000003300327213 */ /* 0x000fe20000000000 */
[----:B------:R-:W-:Y:S01]  /*2120*/  @!P0 IMAD.IADD R39, R39, 0x1, -R3 ;  /* 0x0000000127278824 */ /* 0x000fe200078e0a03 */
[----:B------:R-:W-:Y:S01]  /*2130*/  ISETP.GT.U32.AND P0, PT, R3, R40, PT ;  /* 0x000000280300720c */ /* 0x000fe20003f04070 */
[----:B------:R-:W-:Y:S01]  /*2140*/  IMAD.HI.U32 R41, R5, R48, RZ ;  /* 0x0000003005297227 */ /* 0x000fe200078e00ff */
[----:B------:R-:W-:-:S03]  /*2150*/  ISETP.GE.AND P5, PT, R47, RZ, PT ;  /* 0x000000ff2f00720c */ /* 0x000fc60003fa6270 */
[----:B------:R-:W-:Y:S01]  /*2160*/  @!P4 IMAD.MOV R36, RZ, RZ, -R36 ;  /* 0x000000ffff24c224 */ /* 0x000fe200078e0a24 */
[----:B------:R-:W-:Y:S01]  /*2170*/  ISETP.GT.U32.AND P4, PT, R3, R39, PT ;  /* 0x000000270300720c */ /* 0x000fe20003f84070 */
[----:B------:R-:W-:Y:S02]  /*2180*/  IMAD.MOV R41, RZ, RZ, -R41 ;  /* 0x000000ffff297224 */ /* 0x000fe400078e0a29 */
[----:B------:R-:W-:-:S04]  /*2190*/  IMAD.HI.U32 R44, R5, R46, RZ ;  /* 0x0000002e052c7227 */ /* 0x000fc800078e00ff */
[----:B------:R-:W-:-:S04]  /*21a0*/  IMAD.HI.U32 R42, R5, R50, RZ ;  /* 0x00000032052a7227 */ /* 0x000fc800078e00ff */
[C---:B------:R-:W-:Y:S01]  /*21b0*/  IMAD R41, R3.reuse, R41, R48 ;  /* 0x0000002903297224 */ /* 0x040fe200078e0230 */
[----:B------:R-:W-:Y:S01]  /*21c0*/  IABS R48, R55 ;  /* 0x0000003700307213 */ /* 0x000fe20000000000 */
[----:B------:R-:W-:Y:S02]  /*21d0*/  IMAD.MOV R44, RZ, RZ, -R44 ;  /* 0x000000ffff2c7224 */ /* 0x000fe400078e0a2c */
[----:B------:R-:W-:Y:S02]  /*21e0*/  @!P6 IMAD.IADD R38, R38, 0x1, -R3 ;  /* 0x000000012626e824 */ /* 0x000fe400078e0a03 */
[----:B------:R-:W-:Y:S02]  /*21f0*/  IMAD.MOV R42, RZ, RZ, -R42 ;  /* 0x000000ffff2a7224 */ /* 0x000fe400078e0a2a */
[----:B------:R-:W-:Y:S01]  /*2200*/  @!P3 IMAD.MOV R37, RZ, RZ, -R37 ;  /* 0x000000ffff25b224 */ /* 0x000fe200078e0a25 */
[C---:B------:R-:W-:Y:S01]  /*2210*/  ISETP.GT.U32.AND P3, PT, R3.reuse, R41, PT ;  /* 0x000000290300720c */ /* 0x040fe20003f64070 */
[C---:B------:R-:W-:Y:S01]  /*2220*/  IMAD R44, R3.reuse, R44, R46 ;  /* 0x0000002c032c7224 */ /* 0x040fe200078e022e */
[----:B------:R-:W-:Y:S01]  /*2230*/  ISETP.GT.U32.AND P6, PT, R3, R38, PT ;  /* 0x000000260300720c */ /* 0x000fe20003fc4070 */
[----:B------:R-:W-:-:S04]  /*2240*/  IMAD.HI.U32 R45, R5, R48, RZ ;  /* 0x00000030052d7227 */ /* 0x000fc800078e00ff */
[----:B------:R-:W-:Y:S02]  /*2250*/  IMAD R42, R3, R42, R50 ;  /* 0x0000002a032a7224 */ /* 0x000fe400078e0232 */
[C---:B------:R-:W-:Y:S02]  /*2260*/  VIADD R57, R4.reuse, 0x60 ;  /* 0x0000006004397836 */ /* 0x040fe40000000000 */
[----:B------:R-:W-:Y:S01]  /*2270*/  @!P4 IMAD.IADD R39, R39, 0x1, -R3 ;  /* 0x000000012727c824 */ /* 0x000fe200078e0a03 */
[C---:B------:R-:W-:Y:S01]  /*2280*/  ISETP.GT.U32.AND P4, PT, R3.reuse, R44, PT ;  /* 0x0000002c0300720c */ /* 0x040fe20003f84070 */
[----:B------:R-:W-:Y:S01]  /*2290*/  VIADD R58, R4, 0x5c ;  /* 0x0000005c043a7836 */ /* 0x000fe20000000000 */
[----:B------:R-:W-:Y:S01]  /*22a0*/  IABS R50, R57 ;  /* 0x0000003900327213 */ /* 0x000fe20000000000 */
[----:B------:R-:W-:Y:S02]  /*22b0*/  IMAD.MOV R45, RZ, RZ, -R45 ;  /* 0x000000ffff2d7224 */ /* 0x000fe400078e0a2d */
[----:B------:R-:W-:Y:S01]  /*22c0*/  @!P0 IMAD.IADD R40, R40, 0x1, -R3 ;  /* 0x0000000128288824 */ /* 0x000fe200078e0a03 */
[C---:B------:R-:W-:Y:S01]  /*22d0*/  ISETP.GT.U32.AND P0, PT, R3.reuse, R42, PT ;  /* 0x0000002a0300720c */ /* 0x040fe20003f04070 */
[----:B------:R-:W-:Y:S01]  /*22e0*/  IMAD R46, R3, R45, R48 ;  /* 0x0000002d032e7224 */ /* 0x000fe200078e0230 */
[----:B------:R-:W-:Y:S01]  /*22f0*/  IABS R52, R58 ;  /* 0x0000003a00347213 */ /* 0x000fe20000000000 */
[----:B------:R-:W-:-:S04]  /*2300*/  IMAD.HI.U32 R45, R5, R50, RZ ;  /* 0x00000032052d7227 */ /* 0x000fc800078e00ff */
[----:B------:R-:W-:Y:S01]  /*2310*/  @!P3 IMAD.IADD R41, R41, 0x1, -R3 ;  /* 0x000000012929b824 */ /* 0x000fe200078e0a03 */
[----:B------:R-:W-:Y:S01]  /*2320*/  ISETP.GT.U32.AND P3, PT, R3, R46, PT ;  /* 0x0000002e0300720c */ /* 0x000fe20003f64070 */
[----:B------:R-:W-:-:S04]  /*2330*/  IMAD.HI.U32 R47, R5, R52, RZ ;  /* 0x00000034052f7227 */ /* 0x000fc800078e00ff */
[----:B------:R-:W-:Y:S01]  /*2340*/  @!P6 IMAD.IADD R38, R38, 0x1, -R3 ;  /* 0x000000012626e824 */ /* 0x000fe200078e0a03 */
[----:B------:R-:W-:Y:S01]  /*2350*/  ISETP.GE.AND P6, PT, R49, RZ, PT ;  /* 0x000000ff3100720c */ /* 0x000fe20003fc6270 */
[----:B------:R-:W-:Y:S02]  /*2360*/  IMAD.MOV R45, RZ, RZ, -R45 ;  /* 0x000000ffff2d7224 */ /* 0x000fe400078e0a2d */
[----:B------:R-:W-:Y:S01]  /*2370*/  @!P4 IMAD.IADD R44, R44, 0x1, -R3 ;  /* 0x000000012c2cc824 */ /* 0x000fe200078e0a03 */
[----:B------:R-:W-:Y:S01]  /*2380*/  ISETP.GT.U32.AND P4, PT, R3, R41, PT ;  /* 0x000000290300720c */ /* 0x000fe20003f84070 */
[----:B------:R-:W-:Y:S02]  /*2390*/  IMAD.MOV R47, RZ, RZ, -R47 ;  /* 0x000000ffff2f7224 */ /* 0x000fe400078e0a2f */
[----:B------:R-:W-:Y:S02]  /*23a0*/  VIADD R49, R4, 0x58 ;  /* 0x0000005804317836 */ /* 0x000fe40000000000 */
[----:B------:R-:W-:Y:S01]  /*23b0*/  @!P0 IMAD.IADD R42, R42, 0x1, -R3 ;  /* 0x000000012a2a8824 */ /* 0x000fe200078e0a03 */
[----:B------:R-:W-:Y:S01]  /*23c0*/  ISETP.GE.AND P0, PT, R51, RZ, PT ;  /* 0x000000ff3300720c */ /* 0x000fe20003f06270 */
[----:B------:R-:W-:-:S02]  /*23d0*/  IMAD R48, R3, R45, R50 ;  /* 0x0000002d03307224 */ /* 0x000fc400078e0232 */
[C---:B------:R-:W-:Y:S01]  /*23e0*/  IMAD R50, R3.reuse, R47, R52 ;  /* 0x0000002f03327224 */ /* 0x040fe200078e0234 */
[----:B------:R-:W-:Y:S01]  /*23f0*/  IABS R52, R49 ;  /* 0x0000003100347213 */ /* 0x000fe20000000000 */
[----:B------:R-:W-:Y:S02]  /*2400*/  VIADD R51, R4, 0x54 ;  /* 0x0000005404337836 */ /* 0x000fe40000000000 */
[----:B------:R-:W-:Y:S01]  /*2410*/  @!P3 IMAD.IADD R46, R46, 0x1, -R3 ;  /* 0x000000012e2eb824 */ /* 0x000fe200078e0a03 */
[----:B------:R-:W-:Y:S01]  /*2420*/  ISETP.GT.U32.AND P3, PT, R3, R44, PT ;  /* 0x0000002c0300720c */ /* 0x000fe20003f64070 */
[----:B------:R-:W-:Y:S01]  /*2430*/  IMAD.HI.U32 R45, R5, R52, RZ ;  /* 0x00000034052d7227 */ /* 0x000fe200078e00ff */
[----:B------:R-:W-:-:S03]  /*2440*/  IABS R54, R51 ;  /* 0x0000003300367213 */ /* 0x000fc60000000000 */
[----:B------:R-:W-:Y:S01]  /*2450*/  @!P4 IMAD.IADD R41, R41, 0x1, -R3 ;  /* 0x000000012929c824 */ /* 0x000fe200078e0a03 */
[----:B------:R-:W-:Y:S01]  /*2460*/  ISETP.GE.AND P4, PT, R53, RZ, PT ;  /* 0x000000ff3500720c */ /* 0x000fe20003f86270 */
[----:B------:R-:W-:Y:S02]  /*2470*/  IMAD.MOV R47, RZ, RZ, -R45 ;  /* 0x000000ffff2f7224 */ /* 0x000fe400078e0a2d */
[----:B------:R-:W-:Y:S01]  /*2480*/  @!P1 IMAD.MOV R40, RZ, RZ, -R40 ;  /* 0x000000ffff289224 */ /* 0x000fe200078e0a28 */
[----:B------:R-:W-:Y:S01]  /*2490*/  ISETP.GT.U32.AND P1, PT, R3, R42, PT ;  /* 0x0000002a0300720c */ /* 0x000fe20003f24070 */
[----:B------:R-:W-:-:S04]  /*24a0*/  IMAD.HI.U32 R45, R5, R54, RZ ;  /* 0x00000036052d7227 */ /* 0x000fc800078e00ff */
[----:B------:R-:W-:Y:S01]  /*24b0*/  @!P5 IMAD.MOV R38, RZ, RZ, -R38 ;  /* 0x000000ffff26d224 */ /* 0x000fe200078e0a26 */
[C---:B------:R-:W-:Y:S01]  /*24c0*/  ISETP.GT.U32.AND P5, PT, R3.reuse, R48, PT ;  /* 0x000000300300720c */ /* 0x040fe20003fa4070 */
[----:B------:R-:W-:Y:S02]  /*24d0*/  IMAD R52, R3, R47, R52 ;  /* 0x0000002f03347224 */ /* 0x000fe400078e0234 */
[----:B------:R-:W-:Y:S02]  /*24e0*/  IMAD.MOV R45, RZ, RZ, -R45 ;  /* 0x000000ffff2d7224 */ /* 0x000fe400078e0a2d */
[----:B------:R-:W-:Y:S01]  /*24f0*/  @!P3 IMAD.IADD R44, R44, 0x1, -R3 ;  /* 0x000000012c2cb824 */ /* 0x000fe200078e0a03 */
[----:B------:R-:W-:Y:S01]  /*2500*/  ISETP.GE.AND P3, PT, R55, RZ, PT ;  /* 0x000000ff3700720c */ /* 0x000fe20003f66270 */
[----:B------:R-:W-:Y:S01]  /*2510*/  @!P6 IMAD.MOV R41, RZ, RZ, -R41 ;  /* 0x000000ffff29e224 */ /* 0x000fe200078e0a29 */
[C---:B------:R-:W-:Y:S01]  /*2520*/  ISETP.GT.U32.AND P6, PT, R3.reuse, R52, PT ;  /* 0x000000340300720c */ /* 0x040fe20003fc4070 */
[----:B------:R-:W-:-:S02]  /*2530*/  IMAD R54, R3, R45, R54 ;  /* 0x0000002d03367224 */ /* 0x000fc400078e0236 */
[----:B------:R-:W-:Y:S01]  /*2540*/  @!P2 IMAD.MOV R39, RZ, RZ, -R39 ;  /* 0x000000ffff27a224 */ /* 0x000fe200078e0a27 */
[C---:B------:R-:W-:Y:S01]  /*2550*/  ISETP.GT.U32.AND P2, PT, R3.reuse, R46, PT ;  /* 0x0000002e0300720c */ /* 0x040fe20003f44070 */
[----:B------:R-:W-:Y:S01]  /*2560*/  @!P4 IMAD.MOV R44, RZ, RZ, -R44 ;  /* 0x000000ffff2cc224 */ /* 0x000fe200078e0a2c */
[C---:B------:R-:W-:Y:S01]  /*2570*/  ISETP.GT.U32.AND P4, PT, R3.reuse, R54, PT ;  /* 0x000000360300720c */ /* 0x040fe20003f84070 */
[----:B------:R-:W-:Y:S02]  /*2580*/  VIADD R53, R4, 0x50 ;  /* 0x0000005004357836 */ /* 0x000fe40000000000 */
[--C-:B------:R-:W-:Y:S01]  /*2590*/  @!P1 IMAD.IADD R42, R42, 0x1, -R3.reuse ;  /* 0x000000012a2a9824 */ /* 0x100fe200078e0a03 */
[----:B------:R-:W-:Y:S01]  /*25a0*/  ISETP.GT.U32.AND P1, PT, R3, R50, PT ;  /* 0x000000320300720c */ /* 0x000fe20003f24070 */
[--C-:B------:R-:W-:Y:S01]  /*25b0*/  @!P5 IMAD.IADD R48, R48, 0x1, -R3.reuse ;  /* 0x000000013030d824 */ /* 0x100fe200078e0a03 */
[----:B------:R-:W-:Y:S01]  /*25c0*/  ISETP.GE.AND P5, PT, R58, RZ, PT ;  /* 0x000000ff3a00720c */ /* 0x000fe20003fa6270 */
[----:B------:R-:W-:Y:S01]  /*25d0*/  VIADD R47, R4, 0x4c ;  /* 0x0000004c042f7836 */ /* 0x000fe20000000000 */
[----:B------:R-:W-:Y:S01]  /*25e0*/  IABS R58, R53 ;  /* 0x00000035003a7213 */ /* 0x000fe20000000000 */
[----:B------:R-:W-:-:S02]  /*25f0*/  @!P6 IMAD.IADD R52, R52, 0x1, -R3 ;  /* 0x000000013434e824 */ /* 0x000fc400078e0a03 */
[--C-:B------:R-:W-:Y:S01]  /*2600*/  @!P2 IMAD.IADD R46, R46, 0x1, -R3.reuse ;  /* 0x000000012e2ea824 */ /* 0x100fe200078e0a03 */
[----:B------:R-:W-:Y:S01]  /*2610*/  IABS R60, R47 ;  /* 0x0000002f003c7213 */ /* 0x000fe20000000000 */
[----:B------:R-:W-:Y:S01]  /*2620*/  IMAD.HI.U32 R45, R5, R58, RZ ;  /* 0x0000003a052d7227 */ /* 0x000fe200078e00ff */
[----:B------:R-:W-:Y:S02]  /*2630*/  ISETP.GE.AND P2, PT, R57, RZ, PT ;  /* 0x000000ff3900720c */ /* 0x000fe40003f46270 */
[----:B------:R-:W-:Y:S01]  /*2640*/  ISETP.GE.AND P6, PT, R47, RZ, PT ;  /* 0x000000ff2f00720c */ /* 0x000fe20003fc6270 */
[----:B------:R-:W-:Y:S01]  /*2650*/  @!P4 IMAD.IADD R54, R54, 0x1, -R3 ;  /* 0x000000013636c824 */ /* 0x000fe200078e0a03 */
[C---:B------:R-:W-:Y:S01]  /*2660*/  ISETP.GT.U32.AND P4, PT, R3.reuse, R52, PT ;  /* 0x000000340300720c */ /* 0x040fe20003f84070 */
[----:B------:R-:W-:Y:S02]  /*2670*/  IMAD.MOV R45, RZ, RZ, -R45 ;  /* 0x000000ffff2d7224 */ /* 0x000fe400078e0a2d */
[----:B------:R-:W-:Y:S01]  /*2680*/  @!P1 IMAD.IADD R50, R50, 0x1, -R3 ;  /* 0x0000000132329824 */ /* 0x000fe200078e0a03 */
[----:B------:R-:W-:Y:S01]  /*2690*/  ISETP.GT.U32.AND P1, PT, R3, R48, PT ;  /* 0x000000300300720c */ /* 0x000fe20003f24070 */
[----:B------:R-:W-:Y:S01]  /*26a0*/  @!P3 IMAD.MOV R46, RZ, RZ, -R46 ;  /* 0x000000ffff2eb224 */ /* 0x000fe200078e0a2e */
[----:B------:R-:W-:Y:S01]  /*26b0*/  ISETP.GE.AND P3, PT, R49, RZ, PT ;  /* 0x000000ff3100720c */ /* 0x000fe20003f66270 */
[----:B------:R-:W-:-:S02]  /*26c0*/  IMAD R58, R3, R45, R58 ;  /* 0x0000002d033a7224 */ /* 0x000fc400078e023a */
[----:B------:R-:W-:-:S04]  /*26d0*/  IMAD.HI.U32 R45, R5, R60, RZ ;  /* 0x0000003c052d7227 */ /* 0x000fc800078e00ff */
[----:B------:R-:W-:Y:S02]  /*26e0*/  IMAD.MOV R45, RZ, RZ, -R45 ;  /* 0x000000ffff2d7224 */ /* 0x000fe400078e0a2d */
[--C-:B------:R-:W-:Y:S01]  /*26f0*/  @!P4 IMAD.IADD R52, R52, 0x1, -R3.reuse ;  /* 0x000000013434c824 */ /* 0x100fe200078e0a03 */
[C---:B------:R-:W-:Y:S01]  /*2700*/  ISETP.GT.U32.AND P4, PT, R3.reuse, R58, PT ;  /* 0x0000003a0300720c */ /* 0x040fe20003f84070 */
[C---:B------:R-:W-:Y:S02]  /*2710*/  IMAD R60, R3.reuse, R45, R60 ;  /* 0x0000002d033c7224 */ /* 0x040fe400078e023c */
[----:B------:R-:W-:Y:S01]  /*2720*/  @!P0 IMAD.MOV R42, RZ, RZ, -R42 ;  /* 0x000000ffff2a8224 */ /* 0x000fe200078e0a2a */
[----:B------:R-:W-:Y:S01]  /*2730*/  ISETP.GT.U32.AND P0, PT, R3, R50, PT ;  /* 0x000000320300720c */ /* 0x000fe20003f04070 */
[----:B------:R-:W-:Y:S01]  /*2740*/  @!P1 IMAD.IADD R48, R48, 0x1, -R3 ;  /* 0x0000000130309824 */ /* 0x000fe200078e0a03 */
[----:B------:R-:W-:Y:S01]  /*2750*/  ISETP.GE.AND P1, PT, R51, RZ, PT ;  /* 0x000000ff3300720c */ /* 0x000fe20003f26270 */
[----:B------:R-:W-:Y:S01]  /*2760*/  @!P3 IMAD.MOV R52, RZ, RZ, -R52 ;  /* 0x000000ffff34b224 */ /* 0x000fe200078e0a34 */
[C---:B------:R-:W-:Y:S01]  /*2770*/  ISETP.GT.U32.AND P3, PT, R3.reuse, R60, PT ;  /* 0x0000003c0300720c */ /* 0x040fe20003f64070 */
[----:B------:R-:W-:Y:S01]  /*2780*/  @!P2 IMAD.MOV R48, RZ, RZ, -R48 ;  /* 0x000000ffff30a224 */ /* 0x000fe200078e0a30 */
[----:B------:R-:W-:Y:S01]  /*2790*/  ISETP.GT.U32.AND P2, PT, R3, R54, PT ;  /* 0x000000360300720c */ /* 0x000fe20003f44070 */
[----:B------:R-:W-:-:S02]  /*27a0*/  VIADD R47, R4, 0x48 ;  /* 0x00000048042f7836 */ /* 0x000fc40000000000 */
[C---:B------:R-:W-:Y:S02]  /*27b0*/  VIADD R51, R4.reuse, 0x40 ;  /* 0x0000004004337836 */ /* 0x040fe40000000000 */
[----:B------:R-:W-:Y:S01]  /*27c0*/  VIADD R49, R4, 0x44 ;  /* 0x0000004404317836 */ /* 0x000fe20000000000 */
[----:B------:R-:W-:Y:S01]  /*27d0*/  IABS R62, R47 ;  /* 0x0000002f003e7213 */ /* 0x000fe20000000000 */
[----:B------:R-:W-:Y:S01]  /*27e0*/  @!P4 IMAD.IADD R58, R58, 0x1, -R3 ;  /* 0x000000013a3ac824 */ /* 0x000fe200078e0a03 */
[----:B------:R-:W-:Y:S01]  /*27f0*/  @!P0 IADD3 R50, PT, PT, R50, -R3, RZ ;  /* 0x8000000332328210 */ /* 0x000fe20007ffe0ff */
[C---:B------:R-:W-:Y:S01]  /*2800*/  VIADD R55, R4.reuse, 0x34 ;  /* 0x0000003404377836 */ /* 0x040fe20000000000 */
[----:B------:R-:W-:Y:S01]  /*2810*/  ISETP.GE.AND P0, PT, R53, RZ, PT ;  /* 0x000000ff3500720c */ /* 0x000fe20003f06270 */
[----:B------:R-:W-:Y:S01]  /*2820*/  VIADD R53, R4, 0x3c ;  /* 0x0000003c04357836 */ /* 0x000fe20000000000 */
[----:B------:R-:W-:Y:S01]  /*2830*/  IABS R66, R51 ;  /* 0x0000003300427213 */ /* 0x000fe20000000000 */
[----:B------:R-:W-:Y:S01]  /*2840*/  IMAD.HI.U32 R45, R5, R62, RZ ;  /* 0x0000003e052d7227 */ /* 0x000fe200078e00ff */
[----:B------:R-:W-:-:S02]  /*2850*/  IABS R64, R49 ;  /* 0x0000003100407213 */ /* 0x000fc40000000000 */
[----:B------:R-:W-:Y:S01]  /*2860*/  IABS R68, R53 ;  /* 0x0000003500447213 */ /* 0x000fe20000000000 */
[--C-:B------:R-:W-:Y:S01]  /*2870*/  @!P3 IMAD.IADD R60, R60, 0x1, -R3.reuse ;  /* 0x000000013c3cb824 */ /* 0x100fe200078e0a03 */
[----:B------:R-:W-:Y:S01]  /*2880*/  ISETP.GT.U32.AND P4, PT, R3, R58, PT ;  /* 0x0000003a0300720c */ /* 0x000fe20003f84070 */
[----:B------:R-:W-:Y:S01]  /*2890*/  @!P2 IMAD.IADD R54, R54, 0x1, -R3 ;  /* 0x000000013636a824 */ /* 0x000fe200078e0a03 */
[----:B------:R-:W-:Y:S01]  /*28a0*/  ISETP.GE.AND P2, PT, R49, RZ, PT ;  /* 0x000000ff3100720c */ /* 0x000fe20003f46270 */
[----:B------:R-:W-:Y:S01]  /*28b0*/  IMAD.MOV R49, RZ, RZ, -R45 ;  /* 0x000000ffff317224 */ /* 0x000fe200078e0a2d */
[----:B------:R-:W-:Y:S01]  /*28c0*/  ISETP.GT.U32.AND P3, PT, R3, R60, PT ;  /* 0x0000003c0300720c */ /* 0x000fe20003f64070 */
[----:B------:R-:W-:Y:S01]  /*28d0*/  IMAD.HI.U32 R45, R5, R66, RZ ;  /* 0x00000042052d7227 */ /* 0x000fe200078e00ff */
[----:B------:R-:W-:-:S03]  /*28e0*/  IABS R72, R55 ;  /* 0x0000003700487213 */ /* 0x000fc60000000000 */
[----:B------:R-:W-:Y:S02]  /*28f0*/  IMAD R62, R3, R49, R62 ;  /* 0x00000031033e7224 */ /* 0x000fe400078e023e */
[----:B------:R-:W-:Y:S02]  /*2900*/  IMAD.MOV R49, RZ, RZ, -R45 ;  /* 0x000000ffff317224 */ /* 0x000fe400078e0a2d */
[----:B------:R-:W-:-:S04]  /*2910*/  IMAD.HI.U32 R45, R5, R68, RZ ;  /* 0x00000044052d7227 */ /* 0x000fc800078e00ff */
[C---:B------:R-:W-:Y:S02]  /*2920*/  IMAD R66, R3.reuse, R49, R66 ;  /* 0x0000003103427224 */ /* 0x040fe400078e0242 */
[----:B------:R-:W-:Y:S02]  /*2930*/  IMAD.MOV R45, RZ, RZ, -R45 ;  /* 0x000000ffff2d7224 */ /* 0x000fe400078e0a2d */
[--C-:B------:R-:W-:Y:S01]  /*2940*/  @!P3 IMAD.IADD R60, R60, 0x1, -R3.reuse ;  /* 0x000000013c3cb824 */ /* 0x100fe200078e0a03 */
[C---:B------:R-:W-:Y:S01]  /*2950*/  ISETP.GT.U32.AND P3, PT, R3.reuse, R66, PT ;  /* 0x000000420300720c */ /* 0x040fe20003f64070 */
[C---:B------:R-:W-:Y:S02]  /*2960*/  IMAD R68, R3.reuse, R45, R68 ;  /* 0x0000002d03447224 */ /* 0x040fe400078e0244 */
[----:B------:R-:W-:Y:S02]  /*2970*/  @!P6 IMAD.MOV R60, RZ, RZ, -R60 ;  /* 0x000000ffff3ce224 */ /* 0x000fe400078e0a3c */
[----:B------:R-:W-:Y:S01]  /*2980*/  @!P5 IMAD.MOV R50, RZ, RZ, -R50 ;  /* 0x000000ffff32d224 */ /* 0x000fe200078e0a32 */
[----:B------:R-:W-:Y:S01]  /*2990*/  ISETP.GT.U32.AND P6, PT, R3, R68, PT ;  /* 0x000000440300720c */ /* 0x000fe20003fc4070 */
[----:B------:R-:W-:Y:S01]  /*29a0*/  @!P4 IMAD.IADD R58, R58, 0x1, -R3 ;  /* 0x000000013a3ac824 */ /* 0x000fe200078e0a03 */
[----:B------:R-:W-:Y:S01]  /*29b0*/  ISETP.GE.AND P5, PT, R47, RZ, PT ;  /* 0x000000ff2f00720c */ /* 0x000fe20003fa6270 */
[----:B------:R-:W-:Y:S01]  /*29c0*/  IMAD.HI.U32 R47, R5, R64, RZ ;  /* 0x00000040052f7227 */ /* 0x000fe200078e00ff */
[----:B------:R-:W-:-:S03]  /*29d0*/  ISETP.GT.U32.AND P4, PT, R3, R62, PT ;  /* 0x0000003e0300720c */ /* 0x000fc60003f84070 */
[----:B------:R-:W-:Y:S02]  /*29e0*/  IMAD.MOV R47, RZ, RZ, -R47 ;  /* 0x000000ffff2f7224 */ /* 0x000fe400078e0a2f */
[----:B------:R-:W-:Y:S02]  /*29f0*/  VIADD R57, R4, 0x30 ;  /* 0x0000003004397836 */ /* 0x000fe40000000000 */
[--C-:B------:R-:W-:Y:S02]  /*2a00*/  @!P3 IMAD.IADD R66, R66, 0x1, -R3.reuse ;  /* 0x000000014242b824 */ /* 0x100fe400078e0a03 */
[C---:B------:R-:W-:Y:S01]  /*2a10*/  IMAD R64, R3.reuse, R47, R64 ;  /* 0x0000002f03407224 */ /* 0x040fe200078e0240 */
[----:B------:R-:W-:Y:S01]  /*2a20*/  IABS R74, R57 ;  /* 0x00000039004a7213 */ /* 0x000fe20000000000 */
[----:B------:R-:W-:Y:S01]  /*2a30*/  @!P6 IMAD.IADD R68, R68, 0x1, -R3 ;  /* 0x000000014444e824 */ /* 0x000fe200078e0a03 */
[----:B------:R-:W-:Y:S01]  /*2a40*/  ISETP.GT.U32.AND P3, PT, R3, R66, PT ;  /* 0x000000420300720c */ /* 0x000fe20003f64070 */
[----:B------:R-:W-:-:S03]  /*2a50*/  IMAD.HI.U32 R47, R5, R72, RZ ;  /* 0x00000048052f7227 */ /* 0x000fc600078e00ff */
[C---:B------:R-:W-:Y:S01]  /*2a60*/  ISETP.GT.U32.AND P6, PT, R3.reuse, R68, PT ;  /* 0x000000440300720c */ /* 0x040fe20003fc4070 */
[----:B------:R-:W-:Y:S01]  /*2a70*/  @!P0 IMAD.MOV R58, RZ, RZ, -R58 ;  /* 0x000000ffff3a8224 */ /* 0x000fe200078e0a3a */
[----:B------:R-:W-:Y:S01]  /*2a80*/  ISETP.GT.U32.AND P0, PT, R3, R64, PT ;  /* 0x000000400300720c */ /* 0x000fe20003f04070 */
[----:B------:R-:W-:-:S04]  /*2a90*/  IMAD.HI.U32 R49, R5, R74, RZ ;  /* 0x0000004a05317227 */ /* 0x000fc800078e00ff */
[----:B------:R-:W-:Y:S02]  /*2aa0*/  IMAD.MOV R47, RZ, RZ, -R47 ;  /* 0x000000ffff2f7224 */ /* 0x000fe400078e0a2f */
[----:B------:R-:W-:Y:S02]  /*2ab0*/  @!P4 IMAD.IADD R62, R62, 0x1, -R3 ;  /* 0x000000013e3ec824 */ /* 0x000fe400078e0a03 */
[----:B------:R-:W-:Y:S02]  /*2ac0*/  IMAD.MOV R49, RZ, RZ, -R49 ;  /* 0x000000ffff317224 */ /* 0x000fe400078e0a31 */
[C---:B------:R-:W-:Y:S01]  /*2ad0*/  IMAD R72, R3.reuse, R47, R72 ;  /* 0x0000002f03487224 */ /* 0x040fe200078e0248 */
[----:B------:R-:W-:Y:S01]  /*2ae0*/  ISETP.GT.U32.AND P4, PT, R3, R62, PT ;  /* 0x0000003e0300720c */ /* 0x000fe20003f84070 */
[----:B------:R-:W-:Y:S01]  /*2af0*/  @!P1 IMAD.MOV R54, RZ, RZ, -R54 ;  /* 0x000000ffff369224 */ /* 0x000fe200078e0a36 */
[----:B------:R-:W-:Y:S01]  /*2b00*/  ISETP.GE.AND P1, PT, R51, RZ, PT ;  /* 0x000000ff3300720c */ /* 0x000fe20003f26270 */
[----:B------:R-:W-:-:S02]  /*2b10*/  VIADD R51, R4, 0x38 ;  /* 0x0000003804337836 */ /* 0x000fc40000000000 */
[C---:B------:R-:W-:Y:S02]  /*2b20*/  IMAD R74, R3.reuse, R49, R74 ;  /* 0x00000031034a7224 */ /* 0x040fe400078e024a */
[--C-:B------:R-:W-:Y:S01]  /*2b30*/  @!P3 IMAD.IADD R66, R66, 0x1, -R3.reuse ;  /* 0x000000014242b824 */ /* 0x100fe200078e0a03 */
[C---:B------:R-:W-:Y:S01]  /*2b40*/  ISETP.GT.U32.AND P3, PT, R3.reuse, R72, PT ;  /* 0x000000480300720c */ /* 0x040fe20003f64070 */
[--C-:B------:R-:W-:Y:S01]  /*2b50*/  @!P0 IMAD.IADD R64, R64, 0x1, -R3.reuse ;  /* 0x0000000140408824 */ /* 0x100fe200078e0a03 */
[----:B------:R-:W-:Y:S01]  /*2b60*/  IABS R70, R51 ;  /* 0x0000003300467213 */ /* 0x000fe20000000000 */
[----:B------:R-:W-:Y:S01]  /*2b70*/  @!P6 IMAD.IADD R68, R68, 0x1, -R3 ;  /* 0x000000014444e824 */ /* 0x000fe200078e0a03 */
[C---:B------:R-:W-:Y:S01]  /*2b80*/  ISETP.GT.U32.AND P6, PT, R3.reuse, R74, PT ;  /* 0x0000004a0300720c */ /* 0x040fe20003fc4070 */
[----:B------:R-:W-:Y:S01]  /*2b90*/  VIADD R59, R4, 0x28 ;  /* 0x00000028043b7836 */ /* 0x000fe20000000000 */
[----:B------:R-:W-:Y:S01]  /*2ba0*/  ISETP.GT.U32.AND P0, PT, R3, R64, PT ;  /* 0x000000400300720c */ /* 0x000fe20003f04070 */
[----:B------:R-:W-:-:S03]  /*2bb0*/  IMAD.HI.U32 R45, R5, R70, RZ ;  /* 0x00000046052d7227 */ /* 0x000fc600078e00ff */
[----:B------:R-:W-:Y:S01]  /*2bc0*/  IABS R78, R59 ;  /* 0x0000003b004e7213 */ /* 0x000fe20000000000 */
[----:B------:R-:W-:Y:S01]  /*2bd0*/  @!P4 IMAD.IADD R62, R62, 0x1, -R3 ;  /* 0x000000013e3ec824 */ /* 0x000fe200078e0a03 */
[----:B------:R-:W-:Y:S01]  /*2be0*/  ISETP.GE.AND P4, PT, R53, RZ, PT ;  /* 0x000000ff3500720c */ /* 0x000fe20003f86270 */
[----:B------:R-:W-:Y:S02]  /*2bf0*/  IMAD.MOV R45, RZ, RZ, -R45 ;  /* 0x000000ffff2d7224 */ /* 0x000fe400078e0a2d */
[----:B------:R-:W-:Y:S02]  /*2c00*/  @!P3 IMAD.IADD R72, R72, 0x1, -R3 ;  /* 0x000000014848b824 */ /* 0x000fe400078e0a03 */
[----:B------:R-:W-:Y:S01]  /*2c10*/  VIADD R53, R4, 0x2c ;  /* 0x0000002c04357836 */ /* 0x000fe20000000000 */
[----:B------:R-:W-:Y:S01]  /*2c20*/  @!P6 IADD3 R74, PT, PT, R74, -R3, RZ ;  /* 0x800000034a4ae210 */ /* 0x000fe20007ffe0ff */
[C---:B------:R-:W-:Y:S01]  /*2c30*/  IMAD R70, R3.reuse, R45, R70 ;  /* 0x0000002d03467224 */ /* 0x040fe200078e0246 */
[----:B------:R-:W-:Y:S01]  /*2c40*/  ISETP.GT.U32.AND P6, PT, R3, R72, PT ;  /* 0x000000480300720c */ /* 0x000fe20003fc4070 */
[----:B------:R-:W-:Y:S01]  /*2c50*/  IMAD.HI.U32 R47, R5, R78, RZ ;  /* 0x0000004e052f7227 */ /* 0x000fe200078e00ff */
[----:B------:R-:W-:-:S03]  /*2c60*/  IABS R76, R53 ;  /* 0x00000035004c7213 */ /* 0x000fc60000000000 */
[----:B------:R-:W-:Y:S01]  /*2c70*/  @!P0 IMAD.IADD R64, R64, 0x1, -R3 ;  /* 0x0000000140408824 */ /* 0x000fe200078e0a03 */
[----:B------:R-:W-:Y:S01]  /*2c80*/  ISETP.GT.U32.AND P0, PT, R3, R70, PT ;  /* 0x000000460300720c */ /* 0x000fe20003f04070 */
[----:B------:R-:W-:Y:S02]  /*2c90*/  IMAD.MOV R47, RZ, RZ, -R47 ;  /* 0x000000ffff2f7224 */ /* 0x000fe400078e0a2f */
[----:B------:R-:W-:Y:S02]  /*2ca0*/  VIADD R63, R4, 0x20 ;  /* 0x00000020043f7836 */ /* 0x000fe40000000000 */
[----:B------:R-:W-:-:S03]  /*2cb0*/  IMAD.HI.U32 R45, R5, R76, RZ ;  /* 0x0000004c052d7227 */ /* 0x000fc600078e00ff */
[----:B------:R-:W-:Y:S01]  /*2cc0*/  IABS R82, R63 ;  /* 0x0000003f00527213 */ /* 0x000fe20000000000 */
[C---:B------:R-:W-:Y:S02]  /*2cd0*/  IMAD R78, R3.reuse, R47, R78 ;  /* 0x0000002f034e7224 */ /* 0x040fe400078e024e */
[----:B------:R-:W-:Y:S02]  /*2ce0*/  IMAD.MOV R45, RZ, RZ, -R45 ;  /* 0x000000ffff2d7224 */ /* 0x000fe400078e0a2d */
[----:B------:R-:W-:Y:S02]  /*2cf0*/  VIADD R61, R4, 0x24 ;  /* 0x00000024043d7836 */ /* 0x000fe40000000000 */
[----:B------:R-:W-:Y:S01]  /*2d00*/  @!P6 IMAD.IADD R72, R72, 0x1, -R3 ;  /* 0x000000014848e824 */ /* 0x000fe200078e0a03 */
[C---:B------:R-:W-:Y:S01]  /*2d10*/  ISETP.GT.U32.AND P6, PT, R3.reuse, R78, PT ;  /* 0x0000004e0300720c */ /* 0x040fe20003fc4070 */
[----:B------:R-:W-:Y:S01]  /*2d20*/  IMAD R76, R3, R45, R76 ;  /* 0x0000002d034c7224 */ /* 0x000fe200078e024c */
[----:B------:R-:W-:Y:S01]  /*2d30*/  IABS R80, R61 ;  /* 0x0000003d00507213 */ /* 0x000fe20000000000 */
[----:B------:R-:W-:-:S04]  /*2d40*/  IMAD.HI.U32 R45, R5, R82, RZ ;  /* 0x00000052052d7227 */ /* 0x000fc800078e00ff */
[----:B------:R-:W-:Y:S01]  /*2d50*/  @!P0 IMAD.IADD R70, R70, 0x1, -R3 ;  /* 0x0000000146468824 */ /* 0x000fe200078e0a03 */
[----:B------:R-:W-:Y:S01]  /*2d60*/  ISETP.GE.AND P0, PT, R51, RZ, PT ;  /* 0x000000ff3300720c */ /* 0x000fe20003f06270 */
[----:B------:R-:W-:Y:S02]  /*2d70*/  VIADD R65, R4, 0x1c ;  /* 0x0000001c04417836 */ /* 0x000fe40000000000 */
[----:B------:R-:W-:Y:S01]  /*2d80*/  IMAD.MOV R47, RZ, RZ, -R45 ;  /* 0x000000ffff2f7224 */ /* 0x000fe200078e0a2d */
[C---:B------:R-:W-:Y:S01]  /*2d90*/  ISETP.GT.U32.AND P3, PT, R3.reuse, R70, PT ;  /* 0x000000460300720c */ /* 0x040fe20003f64070 */
[----:B------:R-:W-:Y:S01]  /*2da0*/  @!P5 IMAD.MOV R62, RZ, RZ, -R62 ;  /* 0x000000ffff3ed224 */ /* 0x000fe200078e0a3e */
[----:B------:R-:W-:Y:S01]  /*2db0*/  ISETP.GT.U32.AND P5, PT, R3, R74, PT ;  /* 0x0000004a0300720c */ /* 0x000fe20003fa4070 */
[----:B------:R-:W-:Y:S01]  /*2dc0*/  IMAD.HI.U32 R49, R5, R80, RZ ;  /* 0x0000005005317227 */ /* 0x000fe200078e00ff */
[----:B------:R-:W-:-:S03]  /*2dd0*/  IABS R84, R65 ;  /* 0x0000004100547213 */ /* 0x000fc60000000000 */
[C---:B------:R-:W-:Y:S02]  /*2de0*/  IMAD R82, R3.reuse, R47, R82 ;  /* 0x0000002f03527224 */ /* 0x040fe400078e0252 */
[----:B------:R-:W-:Y:S02]  /*2df0*/  IMAD.MOV R49, RZ, RZ, -R49 ;  /* 0x000000ffff317224 */ /* 0x000fe400078e0a31 */
[----:B------:R-:W-:Y:S01]  /*2e00*/  @!P6 IMAD.IADD R78, R78, 0x1, -R3 ;  /* 0x000000014e4ee824 */ /* 0x000fe200078e0a03 */
[----:B------:R-:W-:Y:S01]  /*2e10*/  ISETP.GT.U32.AND P6, PT, R3, R82, PT ;  /* 0x000000520300720c */ /* 0x000fe20003fc4070 */
[----:B------:R-:W-:-:S04]  /*2e20*/  IMAD.HI.U32 R45, R5, R84, RZ ;  /* 0x00000054052d7227 */ /* 0x000fc800078e00ff */
[C---:B------:R-:W-:Y:S02]  /*2e30*/  IMAD R80, R3.reuse, R49, R80 ;  /* 0x0000003103507224 */ /* 0x040fe400078e0250 */
[----:B------:R-:W-:Y:S02]  /*2e40*/  VIADD R67, R4, 0x18 ;  /* 0x0000001804437836 */ /* 0x000fe40000000000 */
[----:B------:R-:W-:Y:S02]  /*2e50*/  IMAD.MOV R45, RZ, RZ, -R45 ;  /* 0x000000ffff2d7224 */ /* 0x000fe400078e0a2d */
[--C-:B------:R-:W-:Y:S01]  /*2e60*/  @!P3 IMAD.IADD R70, R70, 0x1, -R3.reuse ;  /* 0x000000014646b824 */ /* 0x100fe200078e0a03 */
[C---:B------:R-:W-:Y:S01]  /*2e70*/  ISETP.GT.U32.AND P3, PT, R3.reuse, R76, PT ;  /* 0x0000004c0300720c */ /* 0x040fe20003f64070 */
[--C-:B------:R-:W-:Y:S01]  /*2e80*/  @!P5 IMAD.IADD R74, R74, 0x1, -R3.reuse ;  /* 0x000000014a4ad824 */ /* 0x100fe200078e0a03 */
[C---:B------:R-:W-:Y:S01]  /*2e90*/  ISETP.GT.U32.AND P5, PT, R3.reuse, R80, PT ;  /* 0x000000500300720c */ /* 0x040fe20003fa4070 */
[----:B------:R-:W-:Y:S01]  /*2ea0*/  IMAD R84, R3, R45, R84 ;  /* 0x0000002d03547224 */ /* 0x000fe200078e0254 */
[----:B------:R-:W-:Y:S01]  /*2eb0*/  IABS R86, R67 ;  /* 0x0000004300567213 */ /* 0x000fe20000000000 */
[----:B------:R-:W-:-:S02]  /*2ec0*/  @!P6 IMAD.IADD R82, R82, 0x1, -R3 ;  /* 0x000000015252e824 */ /* 0x000fc400078e0a03 */
[----:B------:R-:W-:Y:S01]  /*2ed0*/  VIADD R69, R4, 0x14 ;  /* 0x0000001404457836 */ /* 0x000fe20000000000 */
[----:B------:R-:W-:Y:S01]  /*2ee0*/  ISETP.GT.U32.AND P6, PT, R3, R84, PT ;  /* 0x000000540300720c */ /* 0x000fe20003fc4070 */
[----:B------:R-:W-:-:S03]  /*2ef0*/  IMAD.HI.U32 R47, R5, R86, RZ ;  /* 0x00000056052f7227 */ /* 0x000fc600078e00ff */
[----:B------:R-:W-:Y:S01]  /*2f00*/  IABS R88, R69 ;  /* 0x0000004500587213 */ /* 0x000fe20000000000 */
[----:B------:R-:W-:Y:S02]  /*2f10*/  IMAD.MOV R47, RZ, RZ, -R47 ;  /* 0x000000ffff2f7224 */ /* 0x000fe400078e0a2f */
[--C-:B------:R-:W-:Y:S01]  /*2f20*/  @!P3 IMAD.IADD R76, R76, 0x1, -R3.reuse ;  /* 0x000000014c4cb824 */ /* 0x100fe200078e0a03 */
[----:B------:R-:W-:Y:S01]  /*2f30*/  ISETP.GE.AND P3, PT, R55, RZ, PT ;  /* 0x000000ff3700720c */ /* 0x000fe20003f66270 */
[----:B------:R-:W-:Y:S01]  /*2f40*/  @!P5 IMAD.IADD R80, R80, 0x1, -R3 ;  /* 0x000000015050d824 */ /* 0x000fe200078e0a03 */
[----:B------:R-:W-:Y:S01]  /*2f50*/  ISETP.GE.AND P5, PT, R57, RZ, PT ;  /* 0x000000ff3900720c */ /* 0x000fe20003fa6270 */
[----:B------:R-:W-:Y:S02]  /*2f60*/  IMAD R86, R3, R47, R86 ;  /* 0x0000002f03567224 */ /* 0x000fe400078e0256 */
[C---:B------:R-:W-:Y:S02]  /*2f70*/  VIADD R55, R4.reuse, 0x10 ;  /* 0x0000001004377836 */ /* 0x040fe40000000000 */
[----:B------:R-:W-:-:S02]  /*2f80*/  VIADD R57, R4, 0xc ;  /* 0x0000000c04397836 */ /* 0x000fc40000000000 */
[----:B------:R-:W-:Y:S01]  /*2f90*/  VIADD R71, R4, 0x8 ;  /* 0x0000000804477836 */ /* 0x000fe20000000000 */
[----:B------:R-:W-:Y:S01]  /*2fa0*/  IABS R90, R55 ;  /* 0x00000037005a7213 */ /* 0x000fe20000000000 */
[----:B------:R-:W-:Y:S01]  /*2fb0*/  IMAD.HI.U32 R49, R5, R88, RZ ;  /* 0x0000005805317227 */ /* 0x000fe200078e00ff */
[----:B------:R-:W-:Y:S02]  /*2fc0*/  IABS R92, R57 ;  /* 0x00000039005c7213 */ /* 0x000fe40000000000 */
[----:B------:R-:W-:Y:S01]  /*2fd0*/  IABS R94, R71 ;  /* 0x00000047005e7213 */ /* 0x000fe20000000000 */
[----:B------:R-:W-:Y:S01]  /*2fe0*/  @!P6 IMAD.IADD R84, R84, 0x1, -R3 ;  /* 0x000000015454e824 */ /* 0x000fe200078e0a03 */
[C---:B------:R-:W-:Y:S01]  /*2ff0*/  ISETP.GT.U32.AND P6, PT, R3.reuse, R86, PT ;  /* 0x000000560300720c */ /* 0x040fe20003fc4070 */
[----:B------:R-:W-:Y:S02]  /*3000*/  IMAD.MOV R49, RZ, RZ, -R49 ;  /* 0x000000ffff317224 */ /* 0x000fe400078e0a31 */
[----:B------:R-:W-:Y:S01]  /*3010*/  @!P2 IMAD.MOV R64, RZ, RZ, -R64 ;  /* 0x000000ffff40a224 */ /* 0x000fe200078e0a40 */
[C---:B------:R-:W-:Y:S01]  /*3020*/  ISETP.GT.U32.AND P2, PT, R3.reuse, R76, PT ;  /* 0x0000004c0300720c */ /* 0x040fe20003f44070 */
[----:B------:R-:W-:Y:S01]  /*3030*/  @!P1 IMAD.MOV R66, RZ, RZ, -R66 ;  /* 0x000000ffff429224 */ /* 0x000fe200078e0a42 */
[C---:B------:R-:W-:Y:S01]  /*3040*/  ISETP.GT.U32.AND P1, PT, R3.reuse, R78, PT ;  /* 0x0000004e0300720c */ /* 0x040fe20003f24070 */
[----:B------:R-:W-:Y:S01]  /*3050*/  @!P4 IMAD.MOV R68, RZ, RZ, -R68 ;  /* 0x000000ffff44c224 */ /* 0x000fe200078e0a44 */
[C---:B------:R-:W-:Y:S01]  /*3060*/  ISETP.GT.U32.AND P4, PT, R3.reuse, R80, PT ;  /* 0x000000500300720c */ /* 0x040fe20003f84070 */
[----:B------:R-:W-:-:S02]  /*3070*/  IMAD R88, R3, R49, R88 ;  /* 0x0000003103587224 */ /* 0x000fc400078e0258 */
[----:B------:R-:W-:Y:S02]  /*3080*/  VIADD R73, R4, 0x4 ;  /* 0x0000000404497836 */ /* 0x000fe40000000000 */
[----:B------:R-:W-:-:S03]  /*3090*/  IMAD.HI.U32 R45, R5, R90, RZ ;  /* 0x0000005a052d7227 */ /* 0x000fc600078e00ff */
[----:B------:R-:W-:Y:S01]  /*30a0*/  IABS R96, R73 ;  /* 0x0000004900607213 */ /* 0x000fe20000000000 */
[----:B------:R-:W-:-:S04]  /*30b0*/  IMAD.HI.U32 R47, R5, R92, RZ ;  /* 0x0000005c052f7227 */ /* 0x000fc800078e00ff */
[----:B------:R-:W-:-:S04]  /*30c0*/  IMAD.HI.U32 R49, R5, R94, RZ ;  /* 0x0000005e05317227 */ /* 0x000fc800078e00ff */
[----:B------:R-:W-:Y:S02]  /*30d0*/  IMAD.MOV R45, RZ, RZ, -R45 ;  /* 0x000000ffff2d7224 */ /* 0x000fe400078e0a2d */
[----:B------:R-:W-:Y:S02]  /*30e0*/  IMAD.MOV R47, RZ, RZ, -R47 ;  /* 0x000000ffff2f7224 */ /* 0x000fe400078e0a2f */
[----:B------:R-:W-:Y:S02]  /*30f0*/  IMAD.MOV R49, RZ, RZ, -R49 ;  /* 0x000000ffff317224 */ /* 0x000fe400078e0a31 */
[C---:B------:R-:W-:Y:S02]  /*3100*/  IMAD R90, R3.reuse, R45, R90 ;  /* 0x0000002d035a7224 */ /* 0x040fe400078e025a */
[C---:B------:R-:W-:Y:S02]  /*3110*/  IMAD R92, R3.reuse, R47, R92 ;  /* 0x0000002f035c7224 */ /* 0x040fe400078e025c */
[----:B------:R-:W-:-:S02]  /*3120*/  IMAD R94, R3, R49, R94 ;  /* 0x00000031035e7224 */ /* 0x000fc400078e025e */
[----:B------:R-:W-:Y:S01]  /*3130*/  @!P6 IMAD.IADD R86, R86, 0x1, -R3 ;  /* 0x000000015656e824 */ /* 0x000fe200078e0a03 */
[C---:B------:R-:W-:Y:S01]  /*3140*/  ISETP.GT.U32.AND P6, PT, R3.reuse, R84, PT ;  /* 0x000000540300720c */ /* 0x040fe20003fc4070 */
[----:B------:R-:W-:Y:S01]  /*3150*/  @!P0 IMAD.MOV R70, RZ, RZ, -R70 ;  /* 0x000000ffff468224 */ /* 0x000fe200078e0a46 */
[----:B------:R-:W-:Y:S01]  /*3160*/  ISETP.GT.U32.AND P0, PT, R3, R82, PT ;  /* 0x000000520300720c */ /* 0x000fe20003f04070 */
[----:B------:R-:W-:-:S04]  /*3170*/  IMAD.HI.U32 R51, R5, R96, RZ ;  /* 0x0000006005337227 */ /* 0x000fc800078e00ff */
[----:B------:R-:W-:-:S04]  /*3180*/  IMAD.HI.U32 R5, R5, R98, RZ ;  /* 0x0000006205057227 */ /* 0x000fc800078e00ff */
[----:B------:R-:W-:Y:S01]  /*3190*/  @!P3 IMAD.MOV R72, RZ, RZ, -R72 ;  /* 0x000000ffff48b224 */ /* 0x000fe200078e0a48 */
[C---:B------:R-:W-:Y:S01]  /*31a0*/  ISETP.GT.U32.AND P3, PT, R3.reuse, R86, PT ;  /* 0x000000560300720c */ /* 0x040fe20003f64070 */
[----:B------:R-:W-:Y:S01]  /*31b0*/  @!P5 IMAD.MOV R74, RZ, RZ, -R74 ;  /* 0x000000ffff4ad224 */ /* 0x000fe200078e0a4a */
[C---:B------:R-:W-:Y:S01]  /*31c0*/  ISETP.GT.U32.AND P5, PT, R3.reuse, R88, PT ;  /* 0x000000580300720c */ /* 0x040fe20003fa4070 */
[--C-:B------:R-:W-:Y:S01]  /*31d0*/  @!P2 IMAD.IADD R76, R76, 0x1, -R3.reuse ;  /* 0x000000014c4ca824 */ /* 0x100fe200078e0a03 */
[C---:B------:R-:W-:Y:S01]  /*31e0*/  ISETP.GT.U32.AND P2, PT, R3.reuse, R90, PT ;  /* 0x0000005a0300720c */ /* 0x040fe20003f44070 */
[--C-:B------:R-:W-:Y:S01]  /*31f0*/  @!P1 IMAD.IADD R78, R78, 0x1, -R3.reuse ;  /* 0x000000014e4e9824 */ /* 0x100fe200078e0a03 */
[C---:B------:R-:W-:Y:S01]  /*3200*/  ISETP.GT.U32.AND P1, PT, R3.reuse, R92, PT ;  /* 0x0000005c0300720c */ /* 0x040fe20003f24070 */
[----:B------:R-:W-:Y:S01]  /*3210*/  @!P4 IMAD.IADD R80, R80, 0x1, -R3 ;  /* 0x000000015050c824 */ /* 0x000fe200078e0a03 */
[----:B------:R-:W-:Y:S01]  /*3220*/  ISETP.GT.U32.AND P4, PT, R3, R94, PT ;  /* 0x0000005e0300720c */ /* 0x000fe20003f84070 */
[----:B------:R-:W-:-:S02]  /*3230*/  IMAD.MOV R51, RZ, RZ, -R51 ;  /* 0x000000ffff337224 */ /* 0x000fc400078e0a33 */
[----:B------:R-:W-:Y:S02]  /*3240*/  IMAD.MOV R5, RZ, RZ, -R5 ;  /* 0x000000ffff057224 */ /* 0x000fe400078e0a05 */
[C---:B------:R-:W-:Y:S02]  /*3250*/  IMAD R96, R3.reuse, R51, R96 ;  /* 0x0000003303607224 */ /* 0x040fe400078e0260 */
[C---:B------:R-:W-:Y:S02]  /*3260*/  IMAD R98, R3.reuse, R5, R98 ;  /* 0x0000000503627224 */ /* 0x040fe400078e0262 */
[--C-:B------:R-:W-:Y:S01]  /*3270*/  @!P0 IMAD.IADD R82, R82, 0x1, -R3.reuse ;  /* 0x0000000152528824 */ /* 0x100fe200078e0a03 */
[C---:B------:R-:W-:Y:S01]  /*3280*/  ISETP.GT.U32.AND P0, PT, R3.reuse, R96, PT ;  /* 0x000000600300720c */ /* 0x040fe20003f04070 */
[--C-:B------:R-:W-:Y:S01]  /*3290*/  @!P6 IMAD.IADD R84, R84, 0x1, -R3.reuse ;  /* 0x000000015454e824 */ /* 0x100fe200078e0a03 */
[----:B------:R-:W-:Y:S01]  /*32a0*/  ISETP.GT.U32.AND P6, PT, R3, R98, PT ;  /* 0x000000620300720c */ /* 0x000fe20003fc4070 */
[--C-:B------:R-:W-:Y:S01]  /*32b0*/  @!P3 IMAD.IADD R86, R86, 0x1, -R3.reuse ;  /* 0x000000015656b824 */ /* 0x100fe200078e0a03 */
[----:B------:R-:W-:Y:S01]  /*32c0*/  ISETP.GE.AND P3, PT, R53, RZ, PT ;  /* 0x000000ff3500720c */ /* 0x000fe20003f66270 */
        /* <DEDUP_REMOVED lines=10> */
[----:B------:R-:W-:Y:S01]  /*3370*/  @!P6 IMAD.IADD R98, R98, 0x1, -R3 ;  /* 0x000000016262e824 */ /* 0x000fe200078e0a03 */
[----:B------:R-:W1:Y:S01]  /*3380*/  LDC R5, c[0x0][0x3b0] ;  /* 0x0000ec00ff057b82 */ /* 0x000e620000000800 */
[----:B------:R-:W-:Y:S01]  /*3390*/  @!P3 IMAD.MOV R76, RZ, RZ, -R76 ;  /* 0x000000ffff4cb224 */ /* 0x000fe200078e0a4c */
[C---:B------:R-:W-:Y:S01]  /*33a0*/  ISETP.GT.U32.AND P3, PT, R3.reuse, R88, PT ;  /* 0x000000580300720c */ /* 0x040fe20003f64070 */
[----:B------:R-:W-:Y:S01]  /*33b0*/  @!P5 IMAD.MOV R78, RZ, RZ, -R78 ;  /* 0x000000ffff4ed224 */ /* 0x000fe200078e0a4e */
[C---:B------:R-:W-:Y:S01]  /*33c0*/  ISETP.GT.U32.AND P5, PT, R3.reuse, R90, PT ;  /* 0x0000005a0300720c */ /* 0x040fe20003fa4070 */
[----:B------:R-:W-:Y:S01]  /*33d0*/  @!P2 IMAD.MOV R80, RZ, RZ, -R80 ;  /* 0x000000ffff50a224 */ /* 0x000fe200078e0a50 */
[C---:B------:R-:W-:Y:S01]  /*33e0*/  ISETP.GT.U32.AND P2, PT, R3.reuse, R92, PT ;  /* 0x0000005c0300720c */ /* 0x040fe20003f44070 */
[----:B------:R-:W-:Y:S01]  /*33f0*/  @!P1 IMAD.MOV R82, RZ, RZ, -R82 ;  /* 0x000000ffff529224 */ /* 0x000fe200078e0a52 */
[C---:B------:R-:W-:Y:S01]  /*3400*/  ISETP.GT.U32.AND P1, PT, R3.reuse, R94, PT ;  /* 0x0000005e0300720c */ /* 0x040fe20003f24070 */
[----:B------:R-:W-:Y:S01]  /*3410*/  @!P4 IMAD.MOV R84, RZ, RZ, -R84 ;  /* 0x000000ffff54c224 */ /* 0x000fe200078e0a54 */
[----:B------:R-:W-:-:S02]  /*3420*/  ISETP.GT.U32.AND P6, PT, R3, R96, PT ;  /* 0x000000600300720c */ /* 0x000fc40003fc4070 */
[----:B------:R-:W-:Y:S02]  /*3430*/  ISETP.GT.U32.AND P4, PT, R3, R98, PT ;  /* 0x000000620300720c */ /* 0x000fe40003f84070 */
[----:B------:R-:W-:Y:S01]  /*3440*/  @!P0 IADD3 R86, PT, PT, -R86, RZ, RZ ;  /* 0x000000ff56568210 */ /* 0x000fe20007ffe1ff */
        /* <DEDUP_REMOVED lines=11> */
[----:B------:R-:W-:-:S02]  /*3500*/  ISETP.NE.AND P4, PT, R43, RZ, PT ;  /* 0x000000ff2b00720c */ /* 0x000fc40003f85270 */
[----:B------:R-:W-:Y:S01]  /*3510*/  LOP3.LUT R3, RZ, R43, RZ, 0x33, !PT ;  /* 0x0000002bff037212 */ /* 0x000fe200078e33ff */
[----:B------:R-:W-:Y:S01]  /*3520*/  @!P0 IMAD.MOV R98, RZ, RZ, -R98 ;  /* 0x000000ffff628224 */ /* 0x000fe200078e0a62 */
[----:B------:R-:W-:Y:S01]  /*3530*/  ISETP.GE.AND P2, PT, R57, RZ, PT ;  /* 0x000000ff3900720c */ /* 0x000fe20003f46270 */
[----:B------:R-:W-:Y:S01]  /*3540*/  @!P5 IMAD.MOV R90, RZ, RZ, -R90 ;  /* 0x000000ffff5ad224 */ /* 0x000fe200078e0a5a */
[C---:B------:R-:W-:Y:S01]  /*3550*/  SEL R4, R3.reuse, R52, !P4 ;  /* 0x0000003403047207 */ /* 0x040fe20006000000 */
[----:B------:R-:W-:Y:S01]  /*3560*/  @!P3 IMAD.MOV R88, RZ, RZ, -R88 ;  /* 0x000000ffff58b224 */ /* 0x000fe200078e0a58 */
[----:B------:R-:W2:Y:S01]  /*3570*/  LDC.64 R52, c[0x0][0x388] ;  /* 0x0000e200ff347b82 */ /* 0x000ea20000000a00 */
[C---:B------:R-:W-:Y:S01]  /*3580*/  SEL R8, R3.reuse, R8, !P4 ;  /* 0x0000000803087207 */ /* 0x040fe20006000000 */
[----:B------:R-:W-:Y:S01]  /*3590*/  @!P1 IMAD.MOV R94, RZ, RZ, -R94 ;  /* 0x000000ffff5e9224 */ /* 0x000fe200078e0a5e */
[C---:B------:R-:W-:Y:S01]  /*35a0*/  SEL R14, R3.reuse, R14, !P4 ;  /* 0x0000000e030e7207 */ /* 0x040fe20006000000 */
[----:B------:R-:W-:Y:S01]  /*35b0*/  @!P6 IMAD.MOV R96, RZ, RZ, -R96 ;  /* 0x000000ffff60e224 */ /* 0x000fe200078e0a60 */
[C---:B------:R-:W-:Y:S01]  /*35c0*/  SEL R6, R3.reuse, R6, !P4 ;  /* 0x0000000603067207 */ /* 0x040fe20006000000 */
[-C--:B-1----:R-:W-:Y:S01]  /*35d0*/  IMAD R8, R8, R5.reuse, RZ ;  /* 0x0000000508087224 */ /* 0x082fe200078e02ff */
[C---:B------:R-:W-:Y:S01]  /*35e0*/  SEL R42, R3.reuse, R42, !P4 ;  /* 0x0000002a032a7207 */ /* 0x040fe20006000000 */
[----:B------:R-:W-:Y:S01]  /*35f0*/  IMAD R14, R14, R5, RZ ;  /* 0x000000050e0e7224 */ /* 0x000fe200078e02ff */
[C---:B------:R-:W-:Y:S01]  /*3600*/  SEL R21, R3.reuse, R21, !P4 ;  /* 0x0000001503157207 */ /* 0x040fe20006000000 */
[----:B------:R-:W-:Y:S01]  /*3610*/  IMAD R6, R6, R5, RZ ;  /* 0x0000000506067224 */ /* 0x000fe200078e02ff */
[C---:B------:R-:W-:Y:S01]  /*3620*/  SEL R15, R3.reuse, R15, !P4 ;  /* 0x0000000f030f7207 */ /* 0x040fe20006000000 */
[-C--:B------:R-:W-:Y:S01]  /*3630*/  IMAD R135, R42, R5.reuse, RZ ;  /* 0x000000052a877224 */ /* 0x080fe200078e02ff */
[----:B------:R-:W-:Y:S01]  /*3640*/  SEL R28, R3, R28, !P4 ;  /* 0x0000001c031c7207 */ /* 0x000fe20006000000 */
[----:B------:R-:W-:Y:S01]  /*3650*/  IMAD R21, R21, R5, RZ ;  /* 0x0000000515157224 */ /* 0x000fe200078e02ff */
[----:B------:R-:W-:Y:S01]  /*3660*/  SEL R29, R3, R29, !P4 ;  /* 0x0000001d031d7207 */ /* 0x000fe20006000000 */
[-C--:B------:R-:W-:Y:S01]  /*3670*/  IMAD R15, R15, R5.reuse, RZ ;  /* 0x000000050f0f7224 */ /* 0x080fe200078e02ff */
[C---:B------:R-:W-:Y:S01]  /*3680*/  SEL R40, R3.reuse, R40, !P4 ;  /* 0x0000002803287207 */ /* 0x040fe20006000000 */
[----:B------:R-:W-:Y:S01]  /*3690*/  IMAD R71, R28, R5, RZ ;  /* 0x000000051c477224 */ /* 0x000fe200078e02ff */
[----:B------:R-:W-:Y:S01]  /*36a0*/  SEL R35, R3, R35, !P4 ;  /* 0x0000002303237207 */ /* 0x000fe20006000000 */
[----:B------:R-:W-:Y:S01]  /*36b0*/  IMAD R73, R29, R5, RZ ;  /* 0x000000051d497224 */ /* 0x000fe200078e02ff */
[C---:B------:R-:W-:Y:S01]  /*36c0*/  SEL R41, R3.reuse, R41, !P4 ;  /* 0x0000002903297207 */ /* 0x040fe20006000000 */
[-C--:B------:R-:W-:Y:S01]  /*36d0*/  IMAD R127, R40, R5.reuse, RZ ;  /* 0x00000005287f7224 */ /* 0x080fe200078e02ff */
[----:B------:R-:W-:Y:S01]  /*36e0*/  SEL R54, R3, R54, !P4 ;  /* 0x0000003603367207 */ /* 0x000fe20006000000 */
[-C--:B------:R-:W-:Y:S01]  /*36f0*/  IMAD R121, R35, R5.reuse, RZ ;  /* 0x0000000523797224 */ /* 0x080fe200078e02ff */
[-C--:B--2---:R-:W-:Y:S01]  /*3700*/  LEA R116, P6, R8, R52.reuse, 0x1 ;  /* 0x0000003408747211 */ /* 0x084fe200078c08ff */
[-C--:B------:R-:W-:Y:S01]  /*3710*/  IMAD R133, R41, R5.reuse, RZ ;  /* 0x0000000529857224 */ /* 0x080fe200078e02ff */
[-C--:B------:R-:W-:Y:S01]  /*3720*/  LEA R114, P5, R6, R52.reuse, 0x1 ;  /* 0x0000003406727211 */ /* 0x080fe200078a08ff */
[----:B------:R-:W-:Y:S01]  /*3730*/  IMAD R147, R54, R5, RZ ;  /* 0x0000000536937224 */ /* 0x000fe200078e02ff */
[-C--:B------:R-:W-:Y:S01]  /*3740*/  LEA.HI.X.SX32 R117, R8, R53.reuse, 0x1, P6 ;  /* 0x0000003508757211 */ /* 0x080fe200030f0eff */
[----:B------:R-:W1:Y:S01]  /*3750*/  LDC.64 R54, c[0x0][0x380] ;  /* 0x0000e000ff367b82 */ /* 0x000e620000000a00 */
[-C--:B------:R-:W-:Y:S01]  /*3760*/  LEA R42, P6, R14, R52.reuse, 0x1 ;  /* 0x000000340e2a7211 */ /* 0x080fe200078c08ff */
[----:B------:R-:W-:Y:S01]  /*3770*/  @!P2 IMAD.MOV R92, RZ, RZ, -R92 ;  /* 0x000000ffff5ca224 */ /* 0x000fe200078e0a5c */
[-C--:B------:R-:W-:Y:S01]  /*3780*/  LEA.HI.X.SX32 R115, R6, R53.reuse, 0x1, P5 ;  /* 0x0000003506737211 */ /* 0x080fe200028f0eff */
[----:B0-----:R-:W-:Y:S01]  /*3790*/  IMAD R57, R2, UR6, RZ ;  /* 0x0000000602397c24 */ /* 0x001fe2000f8e02ff */
[----:B------:R-:W-:Y:S01]  /*37a0*/  LEA.HI.X.SX32 R43, R14, R53, 0x1, P6 ;  /* 0x000000350e2b7211 */ /* 0x000fe200030f0eff */
[----:B------:R-:W-:Y:S01]  /*37b0*/  IMAD R145, R4, R5, RZ ;  /* 0x0000000504917224 */ /* 0x000fe200078e02ff */
[-C--:B------:R-:W-:Y:S01]  /*37c0*/  LEA R28, P6, R21, R52.reuse, 0x1 ;  /* 0x00000034151c7211 */ /* 0x080fe200078c08ff */
[----:B------:R-:W-:Y:S01]  /*37d0*/  USHF.R.S32.HI UR6, URZ, 0x1f, UR4 ;  /* 0x0000001fff067899 */ /* 0x000fe20008011404 */
[----:B------:R-:W-:-:S02]  /*37e0*/  LEA R40, P5, R15, R52, 0x1 ;  /* 0x000000340f287211 */ /* 0x000fc400078a08ff */
[-C--:B------:R-:W-:Y:S01]  /*37f0*/  LEA.HI.X.SX32 R29, R21, R53.reuse, 0x1, P6 ;  /* 0x00000035151d7211 */ /* 0x080fe200030f0eff */
[----:B------:R-:W-:Y:S01]  /*3800*/  ULEA.HI UR6, UR6, UR4, URZ, 0x6 ;  /* 0x0000000406067291 */ /* 0x000fe2000f8f30ff */
[----:B------:R-:W-:Y:S02]  /*3810*/  LEA R14, P6, R71, R52, 0x1 ;  /* 0x00000034470e7211 */ /* 0x000fe400078c08ff */
[----:B------:R-:W-:Y:S01]  /*3820*/  LEA.HI.X.SX32 R41, R15, R53, 0x1, P5 ;  /* 0x000000350f297211 */ /* 0x000fe200028f0eff */
[----:B------:R-:W-:Y:S01]  /*3830*/  USHF.R.S32.HI UR6, URZ, 0x6, UR6 ;  /* 0x00000006ff067899 */ /* 0x000fe20008011406 */
[----:B------:R-:W-:Y:S02]  /*3840*/  SEL R9, R3, R9, !P4 ;  /* 0x0000000903097207 */ /* 0x000fe40006000000 */
[----:B------:R-:W-:Y:S02]  /*3850*/  LEA.HI.X.SX32 R15, R71, R53, 0x1, P6 ;  /* 0x00000035470f7211 */ /* 0x000fe400030f0eff */
[----:B------:R-:W-:Y:S01]  /*3860*/  SEL R58, R3, R58, !P4 ;  /* 0x0000003a033a7207 */ /* 0x000fe20006000000 */
[----:B------:R-:W-:Y:S01]  /*3870*/  IMAD R9, R9, R5, RZ ;  /* 0x0000000509097224 */ /* 0x000fe200078e02ff */
[----:B------:R-:W-:-:S02]  /*3880*/  LEA R122, P6, R121, R52, 0x1 ;  /* 0x00000034797a7211 */ /* 0x000fc400078c08ff */
[C---:B------:R-:W-:Y:S01]  /*3890*/  SEL R7, R3.reuse, R7, !P4 ;  /* 0x0000000703077207 */ /* 0x040fe20006000000 */
[----:B------:R-:W-:Y:S01]  /*38a0*/  IMAD R58, R58, R5, RZ ;  /* 0x000000053a3a7224 */ /* 0x000fe200078e02ff */
[C---:B------:R-:W-:Y:S02]  /*38b0*/  SEL R10, R3.reuse, R10, !P4 ;  /* 0x0000000a030a7207 */ /* 0x040fe40006000000 */
[----:B------:R-:W-:Y:S01]  /*38c0*/  SEL R11, R3, R11, !P4 ;  /* 0x0000000b030b7207 */ /* 0x000fe20006000000 */
[-C--:B------:R-:W-:Y:S01]  /*38d0*/  IMAD R7, R7, R5.reuse, RZ ;  /* 0x0000000507077224 */ /* 0x080fe200078e02ff */
[C---:B------:R-:W-:Y:S01]  /*38e0*/  SEL R12, R3.reuse, R12, !P4 ;  /* 0x0000000c030c7207 */ /* 0x040fe20006000000 */
[----:B------:R-:W-:Y:S01]  /*38f0*/  IMAD R10, R10, R5, RZ ;  /* 0x000000050a0a7224 */ /* 0x000fe200078e02ff */
[----:B------:R-:W-:Y:S01]  /*3900*/  SEL R13, R3, R13, !P4 ;  /* 0x0000000d030d7207 */ /* 0x000fe20006000000 */
[----:B------:R-:W-:Y:S01]  /*3910*/  IMAD R11, R11, R5, RZ ;  /* 0x000000050b0b7224 */ /* 0x000fe200078e02ff */
[----:B------:R-:W-:Y:S01]  /*3920*/  LEA.HI.X.SX32 R121, R121, R53, 0x1, P6 ;  /* 0x0000003579797211 */ /* 0x000fe200030f0eff */
[-C--:B------:R-:W-:Y:S01]  /*3930*/  IMAD R12, R12, R5.reuse, RZ ;  /* 0x000000050c0c7224 */ /* 0x080fe200078e02ff */
[----:B------:R-:W-:Y:S01]  /*3940*/  SEL R72, R3, R72, !P4 ;  /* 0x0000004803487207 */ /* 0x000fe20006000000 */
[----:B------:R-:W-:Y:S01]  /*3950*/  IMAD R13, R13, R5, RZ ;  /* 0x000000050d0d7224 */ /* 0x000fe200078e02ff */
[----:B------:R-:W-:-:S02]  /*3960*/  LEA R136, P6, R135, R52, 0x1 ;  /* 0x0000003487887211 */ /* 0x000fc400078c08ff */
[C---:B------:R-:W-:Y:S01]  /*3970*/  SEL R16, R3.reuse, R16, !P4 ;  /* 0x0000001003107207 */ /* 0x040fe20006000000 */
[----:B------:R-:W-:Y:S01]  /*3980*/  IMAD R72, R72, R5, RZ ;  /* 0x0000000548487224 */ /* 0x000fe200078e02ff */
[C---:B------:R-:W-:Y:S02]  /*3990*/  SEL R17, R3.reuse, R17, !P4 ;  /* 0x0000001103117207 */ /* 0x040fe40006000000 */
[C---:B------:R-:W-:Y:S01]  /*39a0*/  SEL R18, R3.reuse, R18, !P4 ;  /* 0x0000001203127207 */ /* 0x040fe20006000000 */
[----:B------:R-:W-:Y:S01]  /*39b0*/  IMAD R16, R16, R5, RZ ;  /* 0x0000000510107224 */ /* 0x000fe200078e02ff */
[----:B------:R-:W-:Y:S01]  /*39c0*/  SEL R19, R3, R19, !P4 ;  /* 0x0000001303137207 */ /* 0x000fe20006000000 */
[-C--:B------:R-:W-:Y:S01]  /*39d0*/  IMAD R17, R17, R5.reuse, RZ ;  /* 0x0000000511117224 */ /* 0x080fe200078e02ff */
[C---:B------:R-:W-:Y:S01]  /*39e0*/  SEL R20, R3.reuse, R20, !P4 ;  /* 0x0000001403147207 */ /* 0x040fe20006000000 */
[-C--:B------:R-:W-:Y:S01]  /*39f0*/  IMAD R18, R18, R5.reuse, RZ ;  /* 0x0000000512127224 */ /* 0x080fe200078e02ff */
[----:B------:R-:W-:Y:S01]  /*3a00*/  SEL R22, R3, R22, !P4 ;  /* 0x0000001603167207 */ /* 0x000fe20006000000 */
[----:B------:R-:W-:Y:S01]  /*3a10*/  IMAD R19, R19, R5, RZ ;  /* 0x0000000513137224 */ /* 0x000fe200078e02ff */
[C---:B------:R-:W-:Y:S01]  /*3a20*/  SEL R23, R3.reuse, R23, !P4 ;  /* 0x0000001703177207 */ /* 0x040fe20006000000 */
[-C--:B------:R-:W-:Y:S01]  /*3a30*/  IMAD R59, R20, R5.reuse, RZ ;  /* 0x00000005143b7224 */ /* 0x080fe200078e02ff */
[C---:B------:R-:W-:Y:S01]  /*3a40*/  SEL R24, R3.reuse, R24, !P4 ;  /* 0x0000001803187207 */ /* 0x040fe20006000000 */
[----:B------:R-:W-:Y:S01]  /*3a50*/  IMAD R61, R22, R5, RZ ;  /* 0x00000005163d7224 */ /* 0x000fe200078e02ff */
[----:B------:R-:W-:Y:S01]  /*3a60*/  SEL R25, R3, R25, !P4 ;  /* 0x0000001903197207 */ /* 0x000fe20006000000 */
        /* <DEDUP_REMOVED lines=23> */
[----:B------:R-:W-:Y:S01]  /*3be0*/  SEL R44, R3, R44, !P4 ;  /* 0x0000002c032c7207 */ /* 0x000fe20006000000 */
[-C--:B------:R-:W-:Y:S01]  /*3bf0*/  IMAD R129, R39, R5.reuse, RZ ;  /* 0x0000000527817224 */ /* 0x080fe200078e02ff */
[C---:B------:R-:W-:Y:S01]  /*3c00*/  SEL R46, R3.reuse, R46, !P4 ;  /* 0x0000002e032e7207 */ /* 0x040fe20006000000 */
        /* <DEDUP_REMOVED lines=41> */
[----:B------:R-:W-:Y:S01]  /*3ea0*/  SEL R3, R3, R98, !P4 ;  /* 0x0000006203037207 */ /* 0x000fe20006000000 */
[-C--:B------:R-:W-:Y:S01]  /*3eb0*/  IMAD R94, R94, R5.reuse, RZ ;  /* 0x000000055e5e7224 */ /* 0x080fe200078e02ff */
[-C--:B------:R-:W-:Y:S01]  /*3ec0*/  LEA R118, P4, R9, R52.reuse, 0x1 ;  /* 0x0000003409767211 */ /* 0x080fe200078808ff */
[----:B------:R-:W-:Y:S01]  /*3ed0*/  IMAD R96, R96, R5, RZ ;  /* 0x0000000560607224 */ /* 0x000fe200078e02ff */
[----:B------:R-:W-:Y:S01]  /*3ee0*/  LEA.HI.X.SX32 R135, R135, R53, 0x1, P6 ;  /* 0x0000003587877211 */ /* 0x000fe200030f0eff */
[----:B------:R-:W-:Y:S01]  /*3ef0*/  IMAD R191, R3, R5, RZ ;  /* 0x0000000503bf7224 */ /* 0x000fe200078e02ff */
[----:B------:R-:W-:-:S02]  /*3f00*/  LEA R150, P6, R58, R52, 0x1 ;  /* 0x000000343a967211 */ /* 0x000fc400078c08ff */
[----:B------:R-:W-:Y:S02]  /*3f10*/  CS2R R98, SRZ ;  /* 0x0000000000627805 */ /* 0x000fe4000001ff00 */
[-C--:B------:R-:W-:Y:S02]  /*3f20*/  LEA R112, P3, R7, R52.reuse, 0x1 ;  /* 0x0000003407707211 */ /* 0x080fe400078608ff */
[----:B------:R-:W-:Y:S02]  /*3f30*/  LEA.HI.X.SX32 R119, R9, R53, 0x1, P4 ;  /* 0x0000003509777211 */ /* 0x000fe400020f0eff */
[-C--:B------:R-:W-:Y:S02]  /*3f40*/  LEA R50, P2, R10, R52.reuse, 0x1 ;  /* 0x000000340a327211 */ /* 0x080fe400078408ff */
[-C--:B------:R-:W-:Y:S02]  /*3f50*/  LEA R48, P1, R11, R52.reuse, 0x1 ;  /* 0x000000340b307211 */ /* 0x080fe400078208ff */
[----:B------:R-:W-:-:S02]  /*3f60*/  LEA R46, P0, R12, R52, 0x1 ;  /* 0x000000340c2e7211 */ /* 0x000fc400078008ff */
[-C--:B------:R-:W-:Y:S02]  /*3f70*/  LEA R44, P4, R13, R52.reuse, 0x1 ;  /* 0x000000340d2c7211 */ /* 0x080fe400078808ff */
[-C--:B------:R-:W-:Y:S02]  /*3f80*/  LEA.HI.X.SX32 R149, R58, R53.reuse, 0x1, P6 ;  /* 0x000000353a957211 */ /* 0x080fe400030f0eff */
[-C--:B------:R-:W-:Y:S02]  /*3f90*/  LEA R164, P6, R72, R52.reuse, 0x1 ;  /* 0x0000003448a47211 */ /* 0x080fe400078c08ff */
[-C--:B------:R-:W-:Y:S02]  /*3fa0*/  LEA.HI.X.SX32 R113, R7, R53.reuse, 0x1, P3 ;  /* 0x0000003507717211 */ /* 0x080fe400018f0eff */
[----:B------:R-:W-:Y:S02]  /*3fb0*/  LEA R38, P3, R16, R52, 0x1 ;  /* 0x0000003410267211 */ /* 0x000fe400078608ff */
[----:B------:R-:W-:-:S02]  /*3fc0*/  LEA.HI.X.SX32 R51, R10, R53, 0x1, P2 ;  /* 0x000000350a337211 */ /* 0x000fc400010f0eff */
[-C--:B------:R-:W-:Y:S02]  /*3fd0*/  LEA.HI.X.SX32 R49, R11, R53.reuse, 0x1, P1 ;  /* 0x000000350b317211 */ /* 0x080fe400008f0eff */
[-C--:B------:R-:W-:Y:S02]  /*3fe0*/  LEA.HI.X.SX32 R47, R12, R53.reuse, 0x1, P0 ;  /* 0x000000350c2f7211 */ /* 0x080fe400000f0eff */
        /* <DEDUP_REMOVED lines=17> */
[----:B------:R-:W-:Y:S02]  /*4100*/  LEA R16, P4, R69, R52, 0x1 ;  /* 0x0000003445107211 */ /* 0x000fe400078808ff */
[-C--:B------:R-:W-:Y:S02]  /*4110*/  LEA.HI.X.SX32 R177, R86, R53.reuse, 0x1, P6 ;  /* 0x0000003556b17211 */ /* 0x080fe400030f0eff */
[----:B-1----:R-:W-:Y:S02]  /*4120*/  LEA R206, P6, R57, R54, 0x1 ;  /* 0x0000003639ce7211 */ /* 0x002fe400078c08ff */
[-C--:B------:R-:W-:Y:S02]  /*4130*/  LEA.HI.X.SX32 R25, R23, R53.reuse, 0x1, P3 ;  /* 0x0000003517197211 */ /* 0x080fe400018f0eff */
[----:B------:R-:W-:-:S02]  /*4140*/  LEA.HI.X.SX32 R27, R61, R53, 0x1, P5 ;  /* 0x000000353d1b7211 */ /* 0x000fc400028f0eff */
[-C--:B------:R-:W-:Y:S02]  /*4150*/  LEA.HI.X.SX32 R23, R63, R53.reuse, 0x1, P2 ;  /* 0x000000353f177211 */ /* 0x080fe400010f0eff */
[-C--:B------:R-:W-:Y:S02]  /*4160*/  LEA.HI.X.SX32 R21, R65, R53.reuse, 0x1, P1 ;  /* 0x0000003541157211 */ /* 0x080fe400008f0eff */
[-C--:B------:R-:W-:Y:S02]  /*4170*/  LEA.HI.X.SX32 R19, R67, R53.reuse, 0x1, P0 ;  /* 0x0000003543137211 */ /* 0x080fe400000f0eff */
[----:B------:R-:W-:Y:S02]  /*4180*/  LEA.HI.X.SX32 R17, R69, R53, 0x1, P4 ;  /* 0x0000003545117211 */ /* 0x000fe400020f0eff */
[-C--:B------:R-:W-:Y:S02]  /*4190*/  LEA R12, P5, R73, R52.reuse, 0x1 ;  /* 0x00000034490c7211 */ /* 0x080fe400078a08ff */
[----:B------:R-:W-:-:S02]  /*41a0*/  LEA R10, P3, R75, R52, 0x1 ;  /* 0x000000344b0a7211 */ /* 0x000fc400078608ff */
[-C--:B------:R-:W-:Y:S02]  /*41b0*/  LEA R8, P2, R77, R52.reuse, 0x1 ;  /* 0x000000344d087211 */ /* 0x080fe400078408ff */
[-C--:B------:R-:W-:Y:S02]  /*41c0*/  LEA R6, P1, R79, R52.reuse, 0x1 ;  /* 0x000000344f067211 */ /* 0x080fe400078208ff */
[-C--:B------:R-:W-:Y:S02]  /*41d0*/  LEA R4, P0, R81, R52.reuse, 0x1 ;  /* 0x0000003451047211 */ /* 0x080fe400078008ff */
[----:B------:R-:W-:Y:S02]  /*41e0*/  LEA R2, P4, R83, R52, 0x1 ;  /* 0x0000003453027211 */ /* 0x000fe400078808ff */
[----:B------:R-:W-:Y:S02]  /*41f0*/  LEA.HI.X.SX32 R207, R57, R55, 0x1, P6 ;  /* 0x0000003739cf7211 */ /* 0x000fe400030f0eff */
[----:B------:R-:W0:Y:S01]  /*4200*/  LDC R55, c[0x0][0x3ac] ;  /* 0x0000eb00ff377b82 */ /* 0x000e220000000800 */
[----:B------:R-:W-:-:S02]  /*4210*/  LEA.HI.X.SX32 R13, R73, R53, 0x1, P5 ;  /* 0x00000035490d7211 */ /* 0x000fc400028f0eff */
[-C--:B------:R-:W-:Y:S02]  /*4220*/  LEA.HI.X.SX32 R11, R75, R53.reuse, 0x1, P3 ;  /* 0x000000354b0b7211 */ /* 0x080fe400018f0eff */
[-C--:B------:R-:W-:Y:S02]  /*4230*/  LEA.HI.X.SX32 R9, R77, R53.reuse, 0x1, P2 ;  /* 0x000000354d097211 */ /* 0x080fe400010f0eff */
[-C--:B------:R-:W-:Y:S02]  /*4240*/  LEA.HI.X.SX32 R7, R79, R53.reuse, 0x1, P1 ;  /* 0x000000354f077211 */ /* 0x080fe400008f0eff */
[-C--:B------:R-:W-:Y:S02]  /*4250*/  LEA.HI.X.SX32 R5, R81, R53.reuse, 0x1, P0 ;  /* 0x0000003551057211 */ /* 0x080fe400000f0eff */
[----:B------:R-:W-:Y:S02]  /*4260*/  LEA.HI.X.SX32 R3, R83, R53, 0x1, P4 ;  /* 0x0000003553037211 */ /* 0x000fe400020f0eff */
[----:B------:R-:W-:-:S02]  /*4270*/  LEA R124, P5, R123, R52, 0x1 ;  /* 0x000000347b7c7211 */ /* 0x000fc400078a08ff */
[-C--:B------:R-:W-:Y:S02]  /*4280*/  LEA R126, P3, R125, R52.reuse, 0x1 ;  /* 0x000000347d7e7211 */ /* 0x080fe400078608ff */
[-C--:B------:R-:W-:Y:S02]  /*4290*/  LEA R128, P2, R127, R52.reuse, 0x1 ;  /* 0x000000347f807211 */ /* 0x080fe400078408ff */
[-C--:B------:R-:W-:Y:S02]  /*42a0*/  LEA R130, P1, R129, R52.reuse, 0x1 ;  /* 0x0000003481827211 */ /* 0x080fe400078208ff */
[-C--:B------:R-:W-:Y:S02]  /*42b0*/  LEA R132, P0, R131, R52.reuse, 0x1 ;  /* 0x0000003483847211 */ /* 0x080fe400078008ff */
[----:B------:R-:W-:Y:S01]  /*42c0*/  LEA R134, P4, R133, R52, 0x1 ;  /* 0x0000003485867211 */ /* 0x000fe200078808ff */
[----:B0-----:R-:W-:Y:S01]  /*42d0*/  IMAD R56, R56, R55, RZ ;  /* 0x0000003738387224 */ /* 0x001fe200078e02ff */
[-C--:B------:R-:W-:Y:S01]  /*42e0*/  LEA.HI.X.SX32 R123, R123, R53.reuse, 0x1, P5 ;  /* 0x000000357b7b7211 */ /* 0x080fe200028f0eff */
[----:B------:R-:W-:Y:S01]  /*42f0*/  IMAD.SHL.U32 R194, R55, 0x40, RZ ;  /* 0x0000004037c27824 */ /* 0x000fe200078e00ff */
[-C--:B------:R-:W-:Y:S01]  /*4300*/  LEA.HI.X.SX32 R125, R125, R53.reuse, 0x1, P3 ;  /* 0x000000357d7d7211 */ /* 0x080fe200018f0eff */
[----:B------:R-:W-:Y:S01]  /*4310*/  IMAD.SHL.U32 R179, R56, 0x2, RZ ;  /* 0x0000000238b37824 */ /* 0x000fe200078e00ff */
        /* <DEDUP_REMOVED lines=8> */
[-C--:B------:R-:W-:Y:S02]  /*43a0*/  LEA R146, P0, R145, R52.reuse, 0x1 ;  /* 0x0000003491927211 */ /* 0x080fe400078008ff */
[----:B------:R-:W-:Y:S02]  /*43b0*/  LEA R148, P4, R147, R52, 0x1 ;  /* 0x0000003493947211 */ /* 0x000fe400078808ff */
[-C--:B------:R-:W-:Y:S02]  /*43c0*/  LEA.HI.X.SX32 R137, R137, R53.reuse, 0x1, P5 ;  /* 0x0000003589897211 */ /* 0x080fe400028f0eff */
[-C--:B------:R-:W-:Y:S02]  /*43d0*/  LEA.HI.X.SX32 R139, R139, R53.reuse, 0x1, P3 ;  /* 0x000000358b8b7211 */ /* 0x080fe400018f0eff */
        /* <DEDUP_REMOVED lines=13> */
[----:B------:R-:W-:Y:S02]  /*44b0*/  CS2R R64, SRZ ;  /* 0x0000000000407805 */ /* 0x000fe4000001ff00 */
[-C--:B------:R-:W-:Y:S02]  /*44c0*/  LEA.HI.X.SX32 R157, R66, R53.reuse, 0x1, P1 ;  /* 0x00000035429d7211 */ /* 0x080fe400008f0eff */
[----:B------:R-:W-:Y:S02]  /*44d0*/  CS2R R66, SRZ ;  /* 0x0000000000427805 */ /* 0x000fe4000001ff00 */
[-C--:B------:R-:W-:Y:S02]  /*44e0*/  LEA.HI.X.SX32 R159, R68, R53.reuse, 0x1, P0 ;  /* 0x00000035449f7211 */ /* 0x080fe400000f0eff */
[----:B------:R-:W-:Y:S02]  /*44f0*/  CS2R R68, SRZ ;  /* 0x0000000000447805 */ /* 0x000fe4000001ff00 */
[----:B------:R-:W-:-:S02]  /*4500*/  LEA.HI.X.SX32 R161, R70, R53, 0x1, P4 ;  /* 0x0000003546a17211 */ /* 0x000fc400020f0eff */
[----:B------:R-:W-:Y:S02]  /*4510*/  CS2R R70, SRZ ;  /* 0x0000000000467805 */ /* 0x000fe4000001ff00 */
[-C--:B------:R-:W-:Y:S02]  /*4520*/  LEA R166, P5, R74, R52.reuse, 0x1 ;  /* 0x000000344aa67211 */ /* 0x080fe400078a08ff */
[-C--:B------:R-:W-:Y:S02]  /*4530*/  LEA R168, P3, R76, R52.reuse, 0x1 ;  /* 0x000000344ca87211 */ /* 0x080fe400078608ff */
[-C--:B------:R-:W-:Y:S02]  /*4540*/  LEA R170, P2, R78, R52.reuse, 0x1 ;  /* 0x000000344eaa7211 */ /* 0x080fe400078408ff */
[-C--:B------:R-:W-:Y:S02]  /*4550*/  LEA R172, P1, R80, R52.reuse, 0x1 ;  /* 0x0000003450ac7211 */ /* 0x080fe400078208ff */
[----:B------:R-:W-:-:S02]  /*4560*/  LEA R174, P0, R82, R52, 0x1 ;  /* 0x0000003452ae7211 */ /* 0x000fc400078008ff */
[----:B------:R-:W-:Y:S02]  /*4570*/  LEA R176, P4, R84, R52, 0x1 ;  /* 0x0000003454b07211 */ /* 0x000fe400078808ff */
[-C--:B------:R-:W-:Y:S02]  /*4580*/  LEA.HI.X.SX32 R165, R74, R53.reuse, 0x1, P5 ;  /* 0x000000354aa57211 */ /* 0x080fe400028f0eff */
[-C--:B------:R-:W-:Y:S02]  /*4590*/  LEA.HI.X.SX32 R167, R76, R53.reuse, 0x1, P3 ;  /* 0x000000354ca77211 */ /* 0x080fe400018f0eff */
[----:B------:R-:W-:Y:S02]  /*45a0*/  CS2R R76, SRZ ;  /* 0x00000000004c7805 */ /* 0x000fe4000001ff00 */
[----:B------:R-:W-:Y:S02]  /*45b0*/  LEA.HI.X.SX32 R169, R78, R53, 0x1, P2 ;  /* 0x000000354ea97211 */ /* 0x000fe400010f0eff */
[----:B------:R-:W-:-:S02]  /*45c0*/  CS2R R78, SRZ ;  /* 0x00000000004e7805 */ /* 0x000fc4000001ff00 */
[-C--:B------:R-:W-:Y:S02]  /*45d0*/  LEA.HI.X.SX32 R171, R80, R53.reuse, 0x1, P1 ;  /* 0x0000003550ab7211 */ /* 0x080fe400008f0eff */
[----:B------:R-:W-:Y:S02]  /*45e0*/  CS2R R80, SRZ ;  /* 0x0000000000507805 */ /* 0x000fe4000001ff00 */
[-C--:B------:R-:W-:Y:S02]  /*45f0*/  LEA.HI.X.SX32 R173, R82, R53.reuse, 0x1, P0 ;  /* 0x0000003552ad7211 */ /* 0x080fe400000f0eff */
[----:B------:R-:W-:Y:S02]  /*4600*/  CS2R R82, SRZ ;  /* 0x0000000000527805 */ /* 0x000fe4000001ff00 */
[----:B------:R-:W-:Y:S02]  /*4610*/  LEA.HI.X.SX32 R175, R84, R53, 0x1, P4 ;  /* 0x0000003554af7211 */ /* 0x000fe400020f0eff */
[----:B------:R-:W-:-:S02]  /*4620*/  LEA R180, P5, R88, R52, 0x1 ;  /* 0x0000003458b47211 */ /* 0x000fc400078a08ff */
[-C--:B------:R-:W-:Y:S02]  /*4630*/  LEA R182, P3, R90, R52.reuse, 0x1 ;  /* 0x000000345ab67211 */ /* 0x080fe400078608ff */
[-C--:B------:R-:W-:Y:S02]  /*4640*/  LEA R184, P2, R92, R52.reuse, 0x1 ;  /* 0x000000345cb87211 */ /* 0x080fe400078408ff */
[-C--:B------:R-:W-:Y:S02]  /*4650*/  LEA R186, P1, R94, R52.reuse, 0x1 ;  /* 0x000000345eba7211 */ /* 0x080fe400078208ff */
[-C--:B------:R-:W-:Y:S02]  /*4660*/  LEA R188, P0, R96, R52.reuse, 0x1 ;  /* 0x0000003460bc7211 */ /* 0x080fe400078008ff */
[----:B------:R-:W-:Y:S02]  /*4670*/  LEA R190, P4, R191, R52, 0x1 ;  /* 0x00000034bfbe7211 */ /* 0x000fe400078808ff */
        /* <DEDUP_REMOVED lines=8> */
[-C--:B------:R-:W-:Y:S02]  /*4700*/  LEA.HI.X.SX32 R189, R96, R53.reuse, 0x1, P0 ;  /* 0x0000003560bd7211 */ /* 0x080fe400000f0eff */
[----:B------:R-:W-:Y:S02]  /*4710*/  CS2R R96, SRZ ;  /* 0x0000000000607805 */ /* 0x000fe4000001ff00 */
[----:B------:R-:W-:Y:S02]  /*4720*/  LEA.HI.X.SX32 R191, R191, R53, 0x1, P4 ;  /* 0x00000035bfbf7211 */ /* 0x000fe400020f0eff */
[----:B------:R-:W-:-:S04]  /*4730*/  SHF.R.S32.HI R53, RZ, 0x1f, R56 ;  /* 0x0000001fff357819 */ /* 0x000fc80000011438 */
[----:B------:R-:W-:-:S07]  /*4740*/  SHF.L.U64.HI R192, R56, 0x1, R53 ;  /* 0x0000000138c07819 */ /* 0x000fce0000010235 */
.L_x_2:
[----:B------:R-:W0:Y:S01]  /*4750*/  S2R R108, SR_TID.X ;  /* 0x00000000006c7919 */ /* 0x000e220000002100 */
[----:B------:R-:W-:Y:S01]  /*4760*/  PRMT R250, RZ, 0x7610, R250 ;  /* 0x00007610fffa7816 */ /* 0x000fe200000000fa */
[----:B------:R-:W-:-:S04]  /*4770*/  IMAD.WIDE R52, R203, 0x2, R206 ;  /* 0x00000002cb347825 */ /* 0x000fc800078e02ce */
[----:B------:R-:W-:Y:S01]  /*4780*/  IMAD.WIDE R60, R196, 0x2, R206 ;  /* 0x00000002c43c7825 */ /* 0x000fe200078e02ce */
[----:B0-----:R-:W-:Y:S02]  /*4790*/  SHF.R.U32.HI R55, RZ, 0x5, R108 ;  /* 0x00000005ff377819 */ /* 0x001fe4000001166c */
[----:B------:R-:W-:Y:S02]  /*47a0*/  LOP3.LUT R56, R108, 0x3f, RZ, 0xc0, !PT ;  /* 0x0000003f6c387812 */ /* 0x000fe400078ec0ff */
[----:B------:R-:W-:Y:S02]  /*47b0*/  SGXT.U32 R55, R55, 0x3 ;  /* 0x000000033737781a */ /* 0x000fe40000000000 */
[----:B------:R-:W-:Y:S02]  /*47c0*/  ISETP.GE.AND P0, PT, R56, UR7, PT ;  /* 0x0000000738007c0c */ /* 0x000fe4000bf06270 */
[C---:B------:R-:W-:Y:S02]  /*47d0*/  LOP3.LUT R54, R55.reuse, 0x8, RZ, 0xfc, !PT ;  /* 0x0000000837367812 */ /* 0x040fe400078efcff */
[----:B------:R-:W-:-:S02]  /*47e0*/  ISETP.GE.AND P1, PT, R55, UR7, PT ;  /* 0x0000000737007c0c */ /* 0x000fc4000bf26270 */
[----:B------:R-:W-:Y:S02]  /*47f0*/  ISETP.GE.AND P4, PT, R54, UR7, PT ;  /* 0x0000000736007c0c */ /* 0x000fe4000bf86270 */
[C---:B------:R-:W-:Y:S02]  /*4800*/  LOP3.LUT R54, R55.reuse, 0x10, RZ, 0xfc, !PT ;  /* 0x0000001037367812 */ /* 0x040fe400078efcff */
[C---:B------:R-:W-:Y:S02]  /*4810*/  LOP3.LUT R56, R55.reuse, 0x18, RZ, 0xfc, !PT ;  /* 0x0000001837387812 */ /* 0x040fe400078efcff */
[----:B------:R-:W-:Y:S02]  /*4820*/  ISETP.GE.AND P5, PT, R54, UR7, PT ;  /* 0x0000000736007c0c */ /* 0x000fe4000bfa6270 */
[----:B------:R-:W-:Y:S02]  /*4830*/  ISETP.GE.AND P3, PT, R56, UR7, PT ;  /* 0x0000000738007c0c */ /* 0x000fe4000bf66270 */
[----:B------:R-:W-:Y:S01]  /*4840*/  LOP3.LUT R57, R55, 0x20, RZ, 0xfc, !PT ;  /* 0x0000002037397812 */ /* 0x000fe200078efcff */
[----:B------:R0:W2:Y:S01]  /*4850*/  @!P1 LDG.E.U16 R250, desc[UR8][R52.64] ;  /* 0x0000000834fa9981 */ /* 0x0000a2000c1e1500 */
[----:B------:R-:W-:Y:S01]  /*4860*/  PRMT R56, RZ, 0x7610, R56 ;  /* 0x00007610ff387816 */ /* 0x000fe20000000038 */
[----:B------:R-:W-:Y:S01]  /*4870*/  IMAD.WIDE R84, R197, 0x2, R206 ;  /* 0x00000002c5547825 */ /* 0x000fe200078e02ce */
[----:B------:R-:W-:-:S02]  /*4880*/  PRMT R54, RZ, 0x7610, R54 ;  /* 0x00007610ff367816 */ /* 0x000fc40000000036 */
[----:B------:R-:W-:Y:S01]  /*4890*/  ISETP.GE.AND P2, PT, R57, UR7, PT ;  /* 0x0000000739007c0c */ /* 0x000fe2000bf46270 */
[----:B------:R-:W-:Y:S01]  /*48a0*/  IMAD.WIDE R86, R198, 0x2, R206 ;  /* 0x00000002c6567825 */ /* 0x000fe200078e02ce */
[C---:B------:R-:W-:Y:S01]  /*48b0*/  LOP3.LUT R58, R55.reuse, 0x28, RZ, 0xfc, !PT ;  /* 0x00000028373a7812 */ /* 0x040fe200078efcff */
[----:B------:R-:W3:Y:S01]  /*48c0*/  @!P4 LDG.E.U16 R56, desc[UR8][R60.64] ;  /* 0x000000083c38c981 */ /* 0x000ee2000c1e1500 */
[----:B------:R-:W-:Y:S02]  /*48d0*/  PRMT R57, RZ, 0x7610, R57 ;  /* 0x00007610ff397816 */ /* 0x000fe40000000039 */
[C---:B0-----:R-:W-:Y:S01]  /*48e0*/  LOP3.LUT R52, R55.reuse, 0x30, RZ, 0xfc, !PT ;  /* 0x0000003037347812 */ /* 0x041fe200078efcff */
[----:B------:R0:W4:Y:S01]  /*48f0*/  @!P5 LDG.E.U16 R54, desc[UR8][R84.64] ;  /* 0x000000085436d981 */ /* 0x000122000c1e1500 */
[----:B------:R-:W-:Y:S02]  /*4900*/  LOP3.LUT R55, R55, 0x38, RZ, 0xfc, !PT ;  /* 0x0000003837377812 */ /* 0x000fe400078efcff */
[----:B------:R-:W-:Y:S01]  /*4910*/  ISETP.GE.AND P1, PT, R58, UR7, PT ;  /* 0x000000073a007c0c */ /* 0x000fe2000bf26270 */
[----:B------:R-:W5:Y:S01]  /*4920*/  @!P3 LDG.E.U16 R57, desc[UR8][R86.64] ;  /* 0x000000085639b981 */ /* 0x000f62000c1e1500 */
[----:B------:R-:W-:-:S02]  /*4930*/  ISETP.GE.AND P5, PT, R55, UR7, PT ;  /* 0x0000000737007c0c */ /* 0x000fc4000bfa6270 */
[----:B------:R-:W-:Y:S01]  /*4940*/  ISETP.GE.AND P4, PT, R52, UR7, PT ;  /* 0x0000000734007c0c */ /* 0x000fe2000bf86270 */
[----:B------:R-:W-:Y:S01]  /*4950*/  IMAD.WIDE R52, R199, 0x2, R206 ;  /* 0x00000002c7347825 */ /* 0x000fe200078e02ce */
[----:B------:R-:W-:Y:S02]  /*4960*/  PRMT R55, RZ, 0x7610, R55 ;  /* 0x00007610ff377816 */ /* 0x000fe40000000037 */
[----:B------:R-:W-:Y:S01]  /*4970*/  PRMT R251, RZ, 0x7610, R251 ;  /* 0x00007610fffb7816 */ /* 0x000fe200000000fb */
[----:B------:R-:W-:-:S03]  /*4980*/  IMAD.WIDE R62, R200, 0x2, R206 ;  /* 0x00000002c83e7825 */ /* 0x000fc600078e02ce */
[----:B------:R-:W2:Y:S01]  /*4990*/  @!P2 LDG.E.U16 R55, desc[UR8][R52.64] ;  /* 0x000000083437a981 */ /* 0x000ea2000c1e1500 */
[----:B------:R-:W-:Y:S01]  /*49a0*/  PRMT R58, RZ, 0x7610, R58 ;  /* 0x00007610ff3a7816 */ /* 0x000fe2000000003a */
[----:B------:R-:W-:Y:S01]  /*49b0*/  IMAD.WIDE R72, R201, 0x2, R206 ;  /* 0x00000002c9487825 */ /* 0x000fe200078e02ce */
[----:B------:R-:W-:Y:S01]  /*49c0*/  PRMT R59, RZ, 0x7610, R59 ;  /* 0x00007610ff3b7816 */ /* 0x000fe2000000003b */
[----:B------:R-:W2:Y:S02]  /*49d0*/  @!P1 LDG.E.U16 R251, desc[UR8][R62.64] ;  /* 0x000000083efb9981 */ /* 0x000ea4000c1e1500 */
[----:B------:R-:W-:Y:S02]  /*49e0*/  IMAD.WIDE R74, R202, 0x2, R206 ;  /* 0x00000002ca4a7825 */ /* 0x000fe400078e02ce */
[----:B------:R-:W2:Y:S01]  /*49f0*/  @!P4 LDG.E.U16 R58, desc[UR8][R72.64] ;  /* 0x00000008483ac981 */ /* 0x000ea2000c1e1500 */
[----:B------:R-:W-:-:S03]  /*4a00*/  IADD3 RZ, P1, PT, R4, R179, RZ ;  /* 0x000000b304ff7210 */ /* 0x000fc60007f3e0ff */
[----:B------:R1:W2:Y:S01]  /*4a10*/  @!P5 LDG.E.U16 R59, desc[UR8][R74.64] ;  /* 0x000000084a3bd981 */ /* 0x0002a2000c1e1500 */
[-C--:B------:R-:W-:Y:S01]  /*4a20*/  IADD3 RZ, P2, PT, R2, R179.reuse, RZ ;  /* 0x000000b302ff7210 */ /* 0x080fe20007f5e0ff */
[----:B0-----:R-:W-:Y:S01]  /*4a30*/  IMAD.X R85, R5, 0x1, R192, P1 ;  /* 0x0000000105557824 */ /* 0x001fe200008e06c0 */
[----:B------:R-:W-:-:S03]  /*4a40*/  IADD3 RZ, P1, PT, R8, R179, RZ ;  /* 0x000000b308ff7210 */ /* 0x000fc60007f3e0ff */
[--C-:B------:R-:W-:Y:S01]  /*4a50*/  IMAD.X R105, R3, 0x1, R192.reuse, P2 ;  /* 0x0000000103697824 */ /* 0x100fe200010e06c0 */
[-C--:B------:R-:W-:Y:S01]  /*4a60*/  IADD3 RZ, P2, PT, R6, R179.reuse, RZ ;  /* 0x000000b306ff7210 */ /* 0x080fe20007f5e0ff */
[----:B-1----:R-:W-:Y:S01]  /*4a70*/  IMAD.X R75, R9, 0x1, R192, P1 ;  /* 0x00000001094b7824 */ /* 0x002fe200008e06c0 */
[-C--:B------:R-:W-:Y:S01]  /*4a80*/  IADD3 RZ, P1, PT, R12, R179.reuse, RZ ;  /* 0x000000b30cff7210 */ /* 0x080fe20007f3e0ff */
[----:B------:R-:W-:Y:S01]  /*4a90*/  IMAD.IADD R84, R4, 0x1, R179 ;  /* 0x0000000104547824 */ /* 0x000fe200078e02b3 */
[----:B------:R-:W-:Y:S01]  /*4aa0*/  PRMT R61, RZ, 0x7610, R61 ;  /* 0x00007610ff3d7816 */ /* 0x000fe2000000003d */
[----:B------:R-:W-:Y:S01]  /*4ab0*/  BAR.SYNC.DEFER_BLOCKING 0x0 ;  /* 0x0000000000007b1d */ /* 0x000fe20000010000 */
[----:B------:R-:W-:Y:S01]  /*4ac0*/  PRMT R62, RZ, 0x7610, R62 ;  /* 0x00007610ff3e7816 */ /* 0x000fe2000000003e */
[--C-:B------:R-:W-:Y:S02]  /*4ad0*/  IMAD.IADD R86, R6, 0x1, R179.reuse ;  /* 0x0000000106567824 */ /* 0x100fe400078e02b3 */
[--C-:B------:R-:W-:Y:S01]  /*4ae0*/  IMAD.X R87, R7, 0x1, R192.reuse, P2 ;  /* 0x0000000107577824 */ /* 0x100fe200010e06c0 */
[-C--:B------:R-:W-:Y:S01]  /*4af0*/  IADD3 RZ, P2, PT, R10, R179.reuse, RZ ;  /* 0x000000b30aff7210 */ /* 0x080fe20007f5e0ff */
[----:B------:R-:W-:Y:S01]  /*4b00*/  IMAD.X R53, R13, 0x1, R192, P1 ;  /* 0x000000010d357824 */ /* 0x000fe200008e06c0 */
[----:B------:R-:W-:Y:S01]  /*4b10*/  IADD3 RZ, P1, PT, R16, R179, RZ ;  /* 0x000000b310ff7210 */ /* 0x000fe20007f3e0ff */
[----:B------:R-:W-:Y:S01]  /*4b20*/  IMAD.IADD R74, R8, 0x1, R179 ;  /* 0x00000001084a7824 */ /* 0x000fe200078e02b3 */
[----:B------:R-:W-:Y:S01]  /*4b30*/  PRMT R63, RZ, 0x7610, R63 ;  /* 0x00007610ff3f7816 */ /* 0x000fe2000000003f */
[----:B------:R-:W-:Y:S01]  /*4b40*/  IMAD.IADD R52, R12, 0x1, R179 ;  /* 0x000000010c347824 */ /* 0x000fe200078e02b3 */
[----:B------:R-:W-:-:S02]  /*4b50*/  PRMT R73, RZ, 0x7610, R73 ;  /* 0x00007610ff497816 */ /* 0x000fc40000000049 */
[----:B------:R-:W-:Y:S01]  /*4b60*/  PRMT R72, RZ, 0x7610, R72 ;  /* 0x00007610ff487816 */ /* 0x000fe20000000048 */
[--C-:B------:R-:W-:Y:S01]  /*4b70*/  IMAD.IADD R104, R2, 0x1, R179.reuse ;  /* 0x0000000102687824 */ /* 0x100fe200078e02b3 */
[----:B------:R-:W-:Y:S01]  /*4b80*/  PRMT R60, RZ, 0x7610, R60 ;  /* 0x00007610ff3c7816 */ /* 0x000fe2000000003c */
[C---:B------:R-:W-:Y:S01]  /*4b90*/  IMAD.IADD R106, R14.reuse, 0x1, R179 ;  /* 0x000000010e6a7824 */ /* 0x040fe200078e02b3 */
[----:B------:R0:W2:Y:S04]  /*4ba0*/  @!P0 LDG.E.U16 R61, desc[UR8][R84.64] ;  /* 0x00000008543d8981 */ /* 0x0000a8000c1e1500 */
[----:B------:R1:W2:Y:S04]  /*4bb0*/  @!P0 LDG.E.U16 R62, desc[UR8][R86.64] ;  /* 0x00000008563e8981 */ /* 0x0002a8000c1e1500 */
[----:B------:R1:W2:Y:S01]  /*4bc0*/  @!P0 LDG.E.U16 R63, desc[UR8][R74.64] ;  /* 0x000000084a3f8981 */ /* 0x0002a2000c1e1500 */
[----:B0-----:R-:W-:Y:S01]  /*4bd0*/  IMAD.X R85, R11, 0x1, R192, P2 ;  /* 0x000000010b557824 */ /* 0x001fe200010e06c0 */
[----:B------:R-:W-:-:S02]  /*4be0*/  IADD3 RZ, P2, PT, R14, R179, RZ ;  /* 0x000000b30eff7210 */ /* 0x000fc40007f5e0ff */
[----:B------:R0:W2:Y:S01]  /*4bf0*/  @!P0 LDG.E.U16 R73, desc[UR8][R52.64] ;  /* 0x0000000834498981 */ /* 0x0000a2000c1e1500 */
[----:B-1----:R-:W-:Y:S01]  /*4c00*/  IMAD.X R87, R17, 0x1, R192, P1 ;  /* 0x0000000111577824 */ /* 0x002fe200008e06c0 */
[-C--:B------:R-:W-:Y:S01]  /*4c10*/  IADD3 RZ, P1, PT, R20, R179.reuse, RZ ;  /* 0x000000b314ff7210 */ /* 0x080fe20007f3e0ff */
[--C-:B------:R-:W-:Y:S01]  /*4c20*/  IMAD.IADD R84, R10, 0x1, R179.reuse ;  /* 0x000000010a547824 */ /* 0x100fe200078e02b3 */
[----:B------:R1:W2:Y:S01]  /*4c30*/  @!P0 LDG.E.U16 R60, desc[UR8][R104.64] ;  /* 0x00000008683c8981 */ /* 0x0002a2000c1e1500 */
[----:B------:R-:W-:Y:S01]  /*4c40*/  PRMT R74, RZ, 0x7610, R74 ;  /* 0x00007610ff4a7816 */ /* 0x000fe2000000004a */
[--C-:B------:R-:W-:Y:S01]  /*4c50*/  IMAD.X R107, R15, 0x1, R192.reuse, P2 ;  /* 0x000000010f6b7824 */ /* 0x100fe200010e06c0 */
[-C--:B------:R-:W-:Y:S01]  /*4c60*/  IADD3 RZ, P2, PT, R18, R179.reuse, RZ ;  /* 0x000000b312ff7210 */ /* 0x080fe20007f5e0ff */
[----:B------:R1:W2:Y:S01]  /*4c70*/  @!P0 LDG.E.U16 R72, desc[UR8][R84.64] ;  /* 0x0000000854488981 */ /* 0x0002a2000c1e1500 */
[--C-:B0-----:R-:W-:Y:S01]  /*4c80*/  IMAD.X R53, R21, 0x1, R192.reuse, P1 ;  /* 0x0000000115357824 */ /* 0x101fe200008e06c0 */
[-C--:B------:R-:W-:Y:S01]  /*4c90*/  IADD3 RZ, P1, PT, R24, R179.reuse, RZ ;  /* 0x000000b318ff7210 */ /* 0x080fe20007f3e0ff */
[----:B------:R-:W-:Y:S01]  /*4ca0*/  IMAD.IADD R86, R16, 0x1, R179 ;  /* 0x0000000110567824 */ /* 0x000fe200078e02b3 */
[----:B------:R-:W-:Y:S01]  /*4cb0*/  PRMT R75, RZ, 0x7610, R75 ;  /* 0x00007610ff4b7816 */ /* 0x000fe2000000004b */
[----:B------:R0:W2:Y:S01]  /*4cc0*/  @!P0 LDG.E.U16 R74, desc[UR8][R106.64] ;  /* 0x000000086a4a8981 */ /* 0x0000a2000c1e1500 */
[--C-:B-1----:R-:W-:Y:S01]  /*4cd0*/  IMAD.X R105, R19, 0x1, R192.reuse, P2 ;  /* 0x0000000113697824 */ /* 0x102fe200010e06c0 */
[-C--:B------:R-:W-:Y:S01]  /*4ce0*/  IADD3 RZ, P2, PT, R22, R179.reuse, RZ ;  /* 0x000000b316ff7210 */ /* 0x080fe20007f5e0ff */
[----:B------:R-:W-:Y:S01]  /*4cf0*/  IMAD.IADD R52, R20, 0x1, R179 ;  /* 0x0000000114347824 */ /* 0x000fe200078e02b3 */
[----:B------:R-:W-:Y:S01]  /*4d00*/  PRMT R85, RZ, 0x7610, R85 ;  /* 0x00007610ff557816 */ /* 0x000fe20000000055 */
[----:B------:R1:W2:Y:S01]  /*4d10*/  @!P0 LDG.E.U16 R75, desc[UR8][R86.64] ;  /* 0x00000008564b8981 */ /* 0x0002a2000c1e1500 */
[----:B0-----:R-:W-:Y:S01]  /*4d20*/  IMAD.X R107, R25, 0x1, R192, P1 ;  /* 0x00000001196b7824 */ /* 0x001fe200008e06c0 */
[-C--:B------:R-:W-:Y:S01]  /*4d30*/  IADD3 RZ, P1, PT, R28, R179.reuse, RZ ;  /* 0x000000b31cff7210 */ /* 0x080fe20007f3e0ff */
[--C-:B------:R-:W-:Y:S01]  /*4d40*/  IMAD.IADD R104, R18, 0x1, R179.reuse ;  /* 0x0000000112687824 */ /* 0x100fe200078e02b3 */
[----:B------:R-:W-:Y:S01]  /*4d50*/  PRMT R84, RZ, 0x7610, R84 ;  /* 0x00007610ff547816 */ /* 0x000fe20000000054 */
[----:B------:R0:W2:Y:S01]  /*4d60*/  @!P0 LDG.E.U16 R85, desc[UR8][R52.64] ;  /* 0x0000000834558981 */ /* 0x0000a2000c1e1500 */
[----:B------:R-:W-:Y:S01]  /*4d70*/  IMAD.IADD R204, R22, 0x1, R179 ;  /* 0x0000000116cc7824 */ /* 0x000fe200078e02b3 */
[----:B-1----:R-:W-:Y:S01]  /*4d80*/  PRMT R86, RZ, 0x7610, R86 ;  /* 0x00007610ff567816 */ /* 0x002fe20000000056 */
[----:B------:R-:W-:Y:S01]  /*4d90*/  IMAD.X R205, R23, 0x1, R192, P2 ;  /* 0x0000000117cd7824 */ /* 0x000fe200010e06c0 */
[----:B------:R-:W-:Y:S01]  /*4da0*/  IADD3 RZ, P2, PT, R26, R179, RZ ;  /* 0x000000b31aff7210 */ /* 0x000fe20007f5e0ff */
[----:B------:R1:W2:Y:S01]  /*4db0*/  @!P0 LDG.E.U16 R84, desc[UR8][R104.64] ;  /* 0x0000000868548981 */ /* 0x0002a2000c1e1500 */
[----:B------:R-:W-:Y:S01]  /*4dc0*/  PRMT R87, RZ, 0x7610, R87 ;  /* 0x00007610ff577816 */ /* 0x000fe20000000057 */
[----:B------:R-:W-:-:S02]  /*4dd0*/  IMAD.IADD R106, R24, 0x1, R179 ;  /* 0x00000001186a7824 */ /* 0x000fc400078e02b3 */
[----:B------:R1:W2:Y:S01]  /*4de0*/  @!P0 LDG.E.U16 R86, desc[UR8][R204.64] ;  /* 0x00000008cc568981 */ /* 0x0002a2000c1e1500 */
[--C-:B0-----:R-:W-:Y:S01]  /*4df0*/  IMAD.X R53, R29, 0x1, R192.reuse, P1 ;  /* 0x000000011d357824 */ /* 0x101fe200008e06c0 */
[-C--:B------:R-:W-:Y:S01]  /*4e00*/  IADD3 RZ, P1, PT, R32, R179.reuse, RZ ;  /* 0x000000b320ff7210 */ /* 0x080fe20007f3e0ff */
[--C-:B------:R-:W-:Y:S01]  /*4e10*/  IMAD.X R111, R27, 0x1, R192.reuse, P2 ;  /* 0x000000011b6f7824 */ /* 0x100fe200010e06c0 */
[-C--:B------:R-:W-:Y:S01]  /*4e20*/  IADD3 RZ, P2, PT, R30, R179.reuse, RZ ;  /* 0x000000b31eff7210 */ /* 0x080fe20007f5e0ff */
[----:B------:R-:W-:Y:S01]  /*4e30*/  IMAD.IADD R52, R28, 0x1, R179 ;  /* 0x000000011c347824 */ /* 0x000fe200078e02b3 */
[----:B-1----:R-:W-:Y:S01]  /*4e40*/  PRMT R105, RZ, 0x7610, R105 ;  /* 0x00007610ff697816 */ /* 0x002fe20000000069 */
[----:B------:R0:W2:Y:S01]  /*4e50*/  @!P0 LDG.E.U16 R87, desc[UR8][R106.64] ;  /* 0x000000086a578981 */ /* 0x0000a2000c1e1500 */
[----:B------:R-:W-:Y:S01]  /*4e60*/  IMAD.X R205, R33, 0x1, R192, P1 ;  /* 0x0000000121cd7824 */ /* 0x000fe200008e06c0 */
[-C--:B------:R-:W-:Y:S01]  /*4e70*/  IADD3 RZ, P1, PT, R36, R179.reuse, RZ ;  /* 0x000000b324ff7210 */ /* 0x080fe20007f3e0ff */
[--C-:B------:R-:W-:Y:S01]  /*4e80*/  IMAD.IADD R110, R26, 0x1, R179.reuse ;  /* 0x000000011a6e7824 */ /* 0x100fe200078e02b3 */
[----:B------:R-:W-:Y:S01]  /*4e90*/  PRMT R104, RZ, 0x7610, R104 ;  /* 0x00007610ff687816 */ /* 0x000fe20000000068 */
[----:B------:R1:W2:Y:S01]  /*4ea0*/  @!P0 LDG.E.U16 R105, desc[UR8][R52.64] ;  /* 0x0000000834698981 */ /* 0x0002a2000c1e1500 */
[----:B------:R-:W-:Y:S01]  /*4eb0*/  IMAD.IADD R210, R30, 0x1, R179 ;  /* 0x000000011ed27824 */ /* 0x000fe200078e02b3 */
[----:B0-----:R-:W-:Y:S01]  /*4ec0*/  PRMT R106, RZ, 0x7610, R106 ;  /* 0x00007610ff6a7816 */ /* 0x001fe2000000006a */
[--C-:B------:R-:W-:Y:S01]  /*4ed0*/  IMAD.X R211, R31, 0x1, R192.reuse, P2 ;  /* 0x000000011fd37824 */ /* 0x100fe200010e06c0 */
[-C--:B------:R-:W-:Y:S01]  /*4ee0*/  IADD3 RZ, P2, PT, R34, R179.reuse, RZ ;  /* 0x000000b322ff7210 */ /* 0x080fe20007f5e0ff */
[----:B------:R0:W2:Y:S01]  /*4ef0*/  @!P0 LDG.E.U16 R104, desc[UR8][R110.64] ;  /* 0x000000086e688981 */ /* 0x0000a2000c1e1500 */
[----:B-1----:R-:W-:Y:S01]  /*4f00*/  IMAD.X R53, R37, 0x1, R192, P1 ;  /* 0x0000000125357824 */ /* 0x002fe200008e06c0 */
[----:B------:R-:W-:-:S02]  /*4f10*/  IADD3 RZ, P1, PT, R40, R179, RZ ;  /* 0x000000b328ff7210 */ /* 0x000fc40007f3e0ff */
[----:B------:R1:W2:Y:S01]  /*4f20*/  @!P0 LDG.E.U16 R106, desc[UR8][R210.64] ;  /* 0x00000008d26a8981 */ /* 0x0002a2000c1e1500 */
[----:B------:R-:W-:Y:S01]  /*4f30*/  IMAD.X R209, R35, 0x1, R192, P2 ;  /* 0x0000000123d17824 */ /* 0x000fe200010e06c0 */
[-C--:B------:R-:W-:Y:S01]  /*4f40*/  IADD3 RZ, P2, PT, R38, R179.reuse, RZ ;  /* 0x000000b326ff7210 */ /* 0x080fe20007f5e0ff */
[----:B------:R-:W-:Y:S01]  /*4f50*/  IMAD.IADD R52, R36, 0x1, R179 ;  /* 0x0000000124347824 */ /* 0x000fe200078e02b3 */
[----:B0-----:R-:W-:Y:S02]  /*4f60*/  PRMT R110, RZ, 0x7610, R110 ;  /* 0x00007610ff6e7816 */ /* 0x001fe4000000006e */
[----:B------:R-:W-:Y:S01]  /*4f70*/  PRMT R109, RZ, 0x7610, R109 ;  /* 0x00007610ff6d7816 */ /* 0x000fe2000000006d */
[--C-:B-1----:R-:W-:Y:S01]  /*4f80*/  IMAD.X R211, R41, 0x1, R192.reuse, P1 ;  /* 0x0000000129d37824 */ /* 0x102fe200008e06c0 */
[-C--:B------:R-:W-:Y:S02]  /*4f90*/  IADD3 RZ, P1, PT, R44, R179.reuse, RZ ;  /* 0x000000b32cff7210 */ /* 0x080fe40007f3e0ff */
[----:B------:R0:W2:Y:S01]  /*4fa0*/  @!P0 LDG.E.U16 R110, desc[UR8][R52.64] ;  /* 0x00000008346e8981 */ /* 0x0000a2000c1e1500 */
[----:B------:R-:W-:Y:S01]  /*4fb0*/  IADD3 R208, PT, PT, R34, R179, RZ ;  /* 0x000000b322d07210 */ /* 0x000fe20007ffe0ff */
[----:B------:R-:W-:Y:S01]  /*4fc0*/  IMAD.IADD R214, R38, 0x1, R179 ;  /* 0x0000000126d67824 */ /* 0x000fe200078e02b3 */
[----:B------:R-:W-:Y:S01]  /*4fd0*/  PRMT R111, RZ, 0x7610, R111 ;  /* 0x00007610ff6f7816 */ /* 0x000fe2000000006f */
[----:B------:R-:W-:-:S02]  /*4fe0*/  IMAD.X R215, R39, 0x1, R192, P2 ;  /* 0x0000000127d77824 */ /* 0x000fc400010e06c0 */
[----:B------:R1:W2:Y:S01]  /*4ff0*/  @!P0 LDG.E.U16 R109, desc[UR8][R208.64] ;  /* 0x00000008d06d8981 */ /* 0x0002a2000c1e1500 */
[--C-:B0-----:R-:W-:Y:S01]  /*5000*/  IMAD.X R53, R45, 0x1, R192.reuse, P1 ;  /* 0x000000012d357824 */ /* 0x101fe200008e06c0 */
[-C--:B------:R-:W-:Y:S02]  /*5010*/  IADD3 RZ, P1, PT, R48, R179.reuse, RZ ;  /* 0x000000b330ff7210 */ /* 0x080fe40007f3e0ff */
[----:B------:R0:W2:Y:S01]  /*5020*/  @!P0 LDG.E.U16 R111, desc[UR8][R214.64] ;  /* 0x00000008d66f8981 */ /* 0x0000a2000c1e1500 */
[----:B------:R-:W-:Y:S01]  /*5030*/  IMAD.IADD R52, R44, 0x1, R179 ;  /* 0x000000012c347824 */ /* 0x000fe200078e02b3 */
[-C--:B------:R-:W-:Y:S02]  /*5040*/  IADD3 RZ, P2, PT, R42, R179.reuse, RZ ;  /* 0x000000b32aff7210 */ /* 0x080fe40007f5e0ff */
[----:B-1----:R-:W-:Y:S01]  /*5050*/  PRMT R209, RZ, 0x7610, R209 ;  /* 0x00007610ffd17816 */ /* 0x002fe200000000d1 */
[----:B0-----:R-:W-:Y:S01]  /*5060*/  IMAD.X R215, R49, 0x1, R192, P1 ;  /* 0x0000000131d77824 */ /* 0x001fe200008e06c0 */
[----:B------:R-:W-:-:S04]  /*5070*/  IADD3 RZ, P1, PT, R112, R179, RZ ;  /* 0x000000b370ff7210 */ /* 0x000fc80007f3e0ff */
[----:B------:R0:W2:Y:S01]  /*5080*/  @!P0 LDG.E.U16 R209, desc[UR8][R52.64] ;  /* 0x0000000834d18981 */ /* 0x0000a2000c1e1500 */
[----:B------:R-:W-:Y:S01]  /*5090*/  PRMT R208, RZ, 0x7610, R208 ;  /* 0x00007610ffd07816 */ /* 0x000fe200000000d0 */
[----:B------:R-:W-:Y:S02]  /*50a0*/  IMAD.IADD R212, R42, 0x1, R179 ;  /* 0x000000012ad47824 */ /* 0x000fe400078e02b3 */
[--C-:B------:R-:W-:Y:S01]  /*50b0*/  IMAD.X R213, R43, 0x1, R192.reuse, P2 ;  /* 0x000000012bd57824 */ /* 0x100fe200010e06c0 */
[----:B------:R-:W-:Y:S01]  /*50c0*/  PRMT R107, RZ, 0x7610, R107 ;  /* 0x00007610ff6b7816 */ /* 0x000fe2000000006b */
[--C-:B------:R-:W-:Y:S02]  /*50d0*/  IMAD.IADD R204, R32, 0x1, R179.reuse ;  /* 0x0000000120cc7824 */ /* 0x100fe400078e02b3 */
[----:B0-----:R-:W-:Y:S01]  /*50e0*/  IMAD.X R53, R113, 0x1, R192, P1 ;  /* 0x0000000171357824 */ /* 0x001fe200008e06c0 */
[-C--:B------:R-:W-:Y:S01]  /*50f0*/  IADD3 RZ, P1, PT, R116, R179.reuse, RZ ;  /* 0x000000b374ff7210 */ /* 0x080fe20007f3e0ff */
[----:B------:R0:W2:Y:S01]  /*5100*/  @!P0 LDG.E.U16 R208, desc[UR8][R212.64] ;  /* 0x00000008d4d08981 */ /* 0x0000a2000c1e1500 */
[----:B------:R-:W-:Y:S01]  /*5110*/  IADD3 RZ, P2, PT, R46, R179, RZ ;  /* 0x000000b32eff7210 */ /* 0x000fe20007f5e0ff */
[----:B------:R-:W-:-:S02]  /*5120*/  IMAD.IADD R52, R112, 0x1, R179 ;  /* 0x0000000170347824 */ /* 0x000fc400078e02b3 */
[--C-:B------:R-:W-:Y:S01]  /*5130*/  IMAD.X R221, R117, 0x1, R192.reuse, P1 ;  /* 0x0000000175dd7824 */ /* 0x100fe200008e06c0 */
[-C--:B------:R-:W-:Y:S01]  /*5140*/  IADD3 RZ, P1, PT, R118, R179.reuse, RZ ;  /* 0x000000b376ff7210 */ /* 0x080fe20007f3e0ff */
[----:B------:R1:W2:Y:S01]  /*5150*/  @!P0 LDG.E.U16 R107, desc[UR8][R204.64] ;  /* 0x00000008cc6b8981 */ /* 0x0002a2000c1e1500 */
[----:B0-----:R-:W-:Y:S01]  /*5160*/  PRMT R213, RZ, 0x7610, R213 ;  /* 0x00007610ffd57816 */ /* 0x001fe200000000d5 */
[--C-:B------:R-:W-:Y:S02]  /*5170*/  IMAD.IADD R210, R40, 0x1, R179.reuse ;  /* 0x0000000128d27824 */ /* 0x100fe400078e02b3 */
[----:B------:R-:W-:Y:S01]  /*5180*/  IMAD.X R219, R47, 0x1, R192, P2 ;  /* 0x000000012fdb7824 */ /* 0x000fe200010e06c0 */
[----:B-1----:R-:W-:Y:S02]  /*5190*/  PRMT R204, RZ, 0x7610, R204 ;  /* 0x00007610ffcc7816 */ /* 0x002fe400000000cc */
[----:B------:R0:W2:Y:S01]  /*51a0*/  @!P0 LDG.E.U16 R213, desc[UR8][R52.64] ;  /* 0x0000000834d58981 */ /* 0x0000a2000c1e1500 */
[----:B------:R-:W-:Y:S01]  /*51b0*/  IMAD.X R229, R119, 0x1, R192, P1 ;  /* 0x0000000177e57824 */ /* 0x000fe200008e06c0 */
[-C--:B------:R-:W-:Y:S01]  /*51c0*/  IADD3 RZ, P2, PT, R50, R179.reuse, RZ ;  /* 0x000000b332ff7210 */ /* 0x080fe20007f5e0ff */
[--C-:B------:R-:W-:Y:S01]  /*51d0*/  IMAD.IADD R214, R48, 0x1, R179.reuse ;  /* 0x0000000130d67824 */ /* 0x100fe200078e02b3 */
[----:B------:R1:W2:Y:S01]  /*51e0*/  @!P0 LDG.E.U16 R204, desc[UR8][R210.64] ;  /* 0x00000008d2cc8981 */ /* 0x0002a2000c1e1500 */
[----:B0-----:R-:W-:Y:S01]  /*51f0*/  IADD3 R52, P1, PT, R186, R179, RZ ;  /* 0x000000b3ba347210 */ /* 0x001fe20007f3e0ff */
[----:B------:R-:W-:-:S02]  /*5200*/  IMAD.IADD R218, R46, 0x1, R179 ;  /* 0x000000012eda7824 */ /* 0x000fc400078e02b3 */
[--C-:B------:R-:W-:Y:S01]  /*5210*/  IMAD.X R217, R51, 0x1, R192.reuse, P2 ;  /* 0x0000000133d97824 */ /* 0x100fe200010e06c0 */
[----:B-1----:R-:W-:Y:S01]  /*5220*/  PRMT R211, RZ, 0x7610, R211 ;  /* 0x00007610ffd37816 */ /* 0x002fe200000000d3 */
[----:B------:R-:W-:Y:S01]  /*5230*/  IMAD.X R53, R187, 0x1, R192, P1 ;  /* 0x00000001bb357824 */ /* 0x000fe200008e06c0 */
[----:B------:R-:W-:Y:S02]  /*5240*/  PRMT R210, RZ, 0x7610, R210 ;  /* 0x00007610ffd27816 */ /* 0x000fe400000000d2 */
[-C--:B------:R-:W-:Y:S02]  /*5250*/  IADD3 RZ, P2, PT, R114, R179.reuse, RZ ;  /* 0x000000b372ff7210 */ /* 0x080fe40007f5e0ff */
[-C--:B------:R-:W-:Y:S01]  /*5260*/  IADD3 R230, P1, PT, R182, R179.reuse, RZ ;  /* 0x000000b3b6e67210 */ /* 0x080fe20007f3e0ff */
[----:B------:R0:W2:Y:S04]  /*5270*/  @!P0 LDG.E.U16 R211, desc[UR8][R214.64] ;  /* 0x00000008d6d38981 */ /* 0x0000a8000c1e1500 */
[----:B------:R1:W2:Y:S01]  /*5280*/  @!P0 LDG.E.U16 R210, desc[UR8][R218.64] ;  /* 0x00000008dad28981 */ /* 0x0002a2000c1e1500 */
[----:B------:R-:W-:Y:S01]  /*5290*/  IMAD.X R231, R183, 0x1, R192, P1 ;  /* 0x00000001b7e77824 */ /* 0x000fe200008e06c0 */
[----:B------:R-:W-:-:S02]  /*52a0*/  IADD3 R226, P1, PT, R174, R179, RZ ;  /* 0x000000b3aee27210 */ /* 0x000fc40007f3e0ff */
[----:B0-----:R-:W-:Y:S01]  /*52b0*/  PRMT R214, RZ, 0x7610, R214 ;  /* 0x00007610ffd67816 */ /* 0x001fe200000000d6 */
[--C-:B-1----:R-:W-:Y:S02]  /*52c0*/  IMAD.IADD R218, R114, 0x1, R179.reuse ;  /* 0x0000000172da7824 */ /* 0x102fe400078e02b3 */
[--C-:B------:R-:W-:Y:S02]  /*52d0*/  IMAD.X R219, R115, 0x1, R192.reuse, P2 ;  /* 0x0000000173db7824 */ /* 0x100fe400010e06c0 */
[----:B------:R-:W-:Y:S01]  /*52e0*/  IMAD.X R227, R173, 0x1, R192, P1 ;  /* 0x00000001ade37824 */ /* 0x000fe200008e06c0 */
[-C--:B------:R-:W-:Y:S02]  /*52f0*/  IADD3 R232, P1, PT, R170, R179.reuse, RZ ;  /* 0x000000b3aae87210 */ /* 0x080fe40007f3e0ff */
[----:B------:R0:W2:Y:S01]  /*5300*/  @!P0 LDG.E.U16 R214, desc[UR8][R218.64] ;  /* 0x00000008dad68981 */ /* 0x0000a2000c1e1500 */
[----:B------:R-:W-:Y:S01]  /*5310*/  PRMT R212, RZ, 0x7610, R212 ;  /* 0x00007610ffd47816 */ /* 0x000fe200000000d4 */
[----:B------:R-:W-:Y:S01]  /*5320*/  IMAD.IADD R216, R50, 0x1, R179 ;  /* 0x0000000132d87824 */ /* 0x000fe200078e02b3 */
[----:B------:R-:W-:Y:S01]  /*5330*/  IADD3 R222, P2, PT, R190, R179, RZ ;  /* 0x000000b3bede7210 */ /* 0x000fe20007f5e0ff */
[----:B------:R-:W-:Y:S01]  /*5340*/  IMAD.X R233, R169, 0x1, R192, P1 ;  /* 0x00000001a9e97824 */ /* 0x000fe200008e06c0 */
[----:B------:R-:W-:Y:S01]  /*5350*/  PRMT R215, RZ, 0x7610, R215 ;  /* 0x00007610ffd77816 */ /* 0x000fe200000000d7 */
[----:B------:R-:W-:Y:S01]  /*5360*/  IMAD.IADD R220, R116, 0x1, R179 ;  /* 0x0000000174dc7824 */ /* 0x000fe200078e02b3 */
[----:B------:R1:W2:Y:S01]  /*5370*/  @!P0 LDG.E.U16 R212, desc[UR8][R216.64] ;  /* 0x00000008d8d48981 */ /* 0x0002a2000c1e1500 */
[----:B0-----:R-:W-:-:S02]  /*5380*/  PRMT R218, RZ, 0x7610, R218 ;  /* 0x00007610ffda7816 */ /* 0x001fc400000000da */
[----:B------:R-:W-:Y:S01]  /*5390*/  PRMT R219, RZ, 0x7610, R219 ;  /* 0x00007610ffdb7816 */ /* 0x000fe200000000db */
[----:B------:R-:W-:Y:S01]  /*53a0*/  IMAD.X R223, R191, 0x1, R192, P2 ;  /* 0x00000001bfdf7824 */ /* 0x000fe200010e06c0 */
[----:B------:R0:W2:Y:S04]  /*53b0*/  @!P0 LDG.E.U16 R215, desc[UR8][R220.64] ;  /* 0x00000008dcd78981 */ /* 0x0000a8000c1e1500 */
[----:B------:R0:W2:Y:S01]  /*53c0*/  @!P0 LDG.E.U16 R218, desc[UR8][R52.64] ;  /* 0x0000000834da8981 */ /* 0x0000a2000c1e1500 */
[----:B-1----:R-:W-:Y:S01]  /*53d0*/  PRMT R217, RZ, 0x7610, R217 ;  /* 0x00007610ffd97816 */ /* 0x002fe200000000d9 */
[----:B------:R-:W-:Y:S01]  /*53e0*/  IMAD.IADD R228, R118, 0x1, R179 ;  /* 0x0000000176e47824 */ /* 0x000fe200078e02b3 */
[----:B------:R-:W-:Y:S01]  /*53f0*/  PRMT R216, RZ, 0x7610, R216 ;  /* 0x00007610ffd87816 */ /* 0x000fe200000000d8 */
[----:B------:R1:W4:Y:S01]  /*5400*/  @!P0 LDG.E.U16 R219, desc[UR8][R230.64] ;  /* 0x00000008e6db8981 */ /* 0x000322000c1e1500 */
[----:B------:R-:W-:-:S02]  /*5410*/  IADD3 R224, P2, PT, R178, R179, RZ ;  /* 0x000000b3b2e07210 */ /* 0x000fc40007f5e0ff */
[----:B0-----:R-:W-:Y:S01]  /*5420*/  PRMT R220, RZ, 0x7610, R220 ;  /* 0x00007610ffdc7816 */ /* 0x001fe200000000dc */
[----:B------:R0:W4:Y:S01]  /*5430*/  @!P0 LDG.E.U16 R217, desc[UR8][R222.64] ;  /* 0x00000008ded98981 */ /* 0x000122000c1e1500 */
[----:B------:R-:W-:-:S03]  /*5440*/  IADD3 R52, P1, PT, R162, R179, RZ ;  /* 0x000000b3a2347210 */ /* 0x000fc60007f3e0ff */
[----:B------:R0:W4:Y:S02]  /*5450*/  @!P0 LDG.E.U16 R216, desc[UR8][R228.64] ;  /* 0x00000008e4d88981 */ /* 0x000124000c1e1500 */
[--C-:B------:R-:W-:Y:S01]  /*5460*/  IMAD.X R53, R161, 0x1, R192.reuse, P1 ;  /* 0x00000001a1357824 */ /* 0x100fe200008e06c0 */
[----:B-1----:R-:W-:Y:S01]  /*5470*/  IADD3 R230, P1, PT, R158, R179, RZ ;  /* 0x000000b39ee67210 */ /* 0x002fe20007f3e0ff */
[----:B------:R-:W-:Y:S01]  /*5480*/  IMAD.X R225, R177, 0x1, R192, P2 ;  /* 0x00000001b1e17824 */ /* 0x000fe200010e06c0 */
[----:B0-----:R-:W-:-:S03]  /*5490*/  PRMT R222, RZ, 0x7610, R222 ;  /* 0x00007610ffde7816 */ /* 0x001fc600000000de */
[--C-:B------:R-:W-:Y:S01]  /*54a0*/  IMAD.X R231, R157, 0x1, R192.reuse, P1 ;  /* 0x000000019de77824 */ /* 0x100fe200008e06c0 */
[-C--:B------:R-:W-:Y:S01]  /*54b0*/  IADD3 R236, P1, PT, R150, R179.reuse, RZ ;  /* 0x000000b396ec7210 */ /* 0x080fe20007f3e0ff */
[----:B------:R0:W4:Y:S01]  /*54c0*/  @!P0 LDG.E.U16 R220, desc[UR8][R224.64] ;  /* 0x00000008e0dc8981 */ /* 0x000122000c1e1500 */
[-C--:B------:R-:W-:Y:S02]  /*54d0*/  IADD3 R228, P2, PT, R166, R179.reuse, RZ ;  /* 0x000000b3a6e47210 */ /* 0x080fe40007f5e0ff */
[----:B------:R-:W-:Y:S01]  /*54e0*/  PRMT R221, RZ, 0x7610, R221 ;  /* 0x00007610ffdd7816 */ /* 0x000fe200000000dd */
[----:B------:R1:W4:Y:S01]  /*54f0*/  @!P0 LDG.E.U16 R222, desc[UR8][R232.64] ;  /* 0x00000008e8de8981 */ /* 0x000322000c1e1500 */
[--C-:B------:R-:W-:Y:S02]  /*5500*/  IMAD.X R237, R149, 0x1, R192.reuse, P1 ;  /* 0x0000000195ed7824 */ /* 0x100fe400008e06c0 */
[----:B------:R-:W-:Y:S01]  /*5510*/  IMAD.X R229, R165, 0x1, R192, P2 ;  /* 0x00000001a5e57824 */ /* 0x000fe200010e06c0 */
[----:B------:R-:W-:Y:S01]  /*5520*/  IADD3 R238, P2, PT, R154, R179, RZ ;  /* 0x000000b39aee7210 */ /* 0x000fe20007f5e0ff */
[----:B------:R3:W4:Y:S01]  /*5530*/  @!P0 LDG.E.U16 R221, desc[UR8][R226.64] ;  /* 0x00000008e2dd8981 */ /* 0x000722000c1e1500 */
[----:B0-----:R-:W-:-:S02]  /*5540*/  PRMT R224, RZ, 0x7610, R224 ;  /* 0x00007610ffe07816 */ /* 0x001fc400000000e0 */
[----:B-1----:R-:W-:Y:S01]  /*5550*/  IADD3 R232, P1, PT, R146, R179, RZ ;  /* 0x000000b392e87210 */ /* 0x002fe20007f3e0ff */
[----:B------:R-:W-:-:S03]  /*5560*/  IMAD.X R239, R153, 0x1, R192, P2 ;  /* 0x0000000199ef7824 */ /* 0x000fc600010e06c0 */
[----:B------:R0:W4:Y:S01]  /*5570*/  @!P0 LDG.E.U16 R224, desc[UR8][R52.64] ;  /* 0x0000000834e08981 */ /* 0x000122000c1e1500 */
[----:B---3--:R-:W-:Y:S01]  /*5580*/  PRMT R226, RZ, 0x7610, R226 ;  /* 0x00007610ffe27816 */ /* 0x008fe200000000e2 */
[----:B------:R-:W-:-:S05]  /*5590*/  IMAD.X R233, R145, 0x1, R192, P1 ;  /* 0x0000000191e97824 */ /* 0x000fca00008e06c0 */
[----:B------:R1:W3:Y:S01]  /*55a0*/  @!P0 LDG.E.U16 R226, desc[UR8][R238.64] ;  /* 0x00000008eee28981 */ /* 0x0002e2000c1e1500 */
[----:B0-----:R-:W-:-:S05]  /*55b0*/  IADD3 R52, P1, PT, R138, R179, RZ ;  /* 0x000000b38a347210 */ /* 0x001fca0007f3e0ff */
[--C-:B------:R-:W-:Y:S01]  /*55c0*/  IMAD.X R53, R137, 0x1, R192.reuse, P1 ;  /* 0x0000000189357824 */ /* 0x100fe200008e06c0 */
[-C--:B-1----:R-:W-:Y:S02]  /*55d0*/  IADD3 R238, P1, PT, R134, R179.reuse, RZ ;  /* 0x000000b386ee7210 */ /* 0x082fe40007f3e0ff */
[----:B------:R-:W-:Y:S02]  /*55e0*/  PRMT R225, RZ, 0x7610, R225 ;  /* 0x00007610ffe17816 */ /* 0x000fe400000000e1 */
[----:B------:R-:W-:Y:S01]  /*55f0*/  PRMT R227, RZ, 0x7610, R227 ;  /* 0x00007610ffe37816 */ /* 0x000fe200000000e3 */
[--C-:B------:R-:W-:Y:S01]  /*5600*/  IMAD.X R239, R133, 0x1, R192.reuse, P1 ;  /* 0x0000000185ef7824 */ /* 0x100fe200008e06c0 */
[----:B------:R-:W-:Y:S02]  /*5610*/  IADD3 R240, P1, PT, R130, R179, RZ ;  /* 0x000000b382f07210 */ /* 0x000fe40007f3e0ff */
[----:B------:R0:W3:Y:S03]  /*5620*/  @!P0 LDG.E.U16 R225, desc[UR8][R230.64] ;  /* 0x00000008e6e18981 */ /* 0x0000e6000c1e1500 */
[----:B------:R-:W-:Y:S01]  /*5630*/  IMAD.X R241, R129, 0x1, R192, P1 ;  /* 0x0000000181f17824 */ /* 0x000fe200008e06c0 */
[----:B------:R1:W3:Y:S01]  /*5640*/  @!P0 LDG.E.U16 R227, desc[UR8][R236.64] ;  /* 0x00000008ece38981 */ /* 0x0002e2000c1e1500 */
[----:B------:R-:W-:-:S02]  /*5650*/  PRMT R223, RZ, 0x7610, R223 ;  /* 0x00007610ffdf7816 */ /* 0x000fc400000000df */
[----:B0-----:R-:W-:-:S04]  /*5660*/  PRMT R230, RZ, 0x7610, R230 ;  /* 0x00007610ffe67816 */ /* 0x001fc800000000e6 */
[----:B------:R0:W3:Y:S01]  /*5670*/  @!P0 LDG.E.U16 R223, desc[UR8][R228.64] ;  /* 0x00000008e4df8981 */ /* 0x0000e2000c1e1500 */
[----:B-1----:R-:W-:-:S03]  /*5680*/  IADD3 R236, P1, PT, R126, R179, RZ ;  /* 0x000000b37eec7210 */ /* 0x002fc60007f3e0ff */
[----:B------:R1:W3:Y:S01]  /*5690*/  @!P0 LDG.E.U16 R230, desc[UR8][R52.64] ;  /* 0x0000000834e68981 */ /* 0x0002e2000c1e1500 */
[----:B------:R-:W-:Y:S01]  /*56a0*/  PRMT R231, RZ, 0x7610, R231 ;  /* 0x00007610ffe77816 */ /* 0x000fe200000000e7 */
[----:B------:R-:W-:Y:S01]  /*56b0*/  IMAD.X R237, R125, 0x1, R192, P1 ;  /* 0x000000017ded7824 */ /* 0x000fe200008e06c0 */
[----:B0-----:R-:W-:-:S04]  /*56c0*/  PRMT R228, RZ, 0x7610, R228 ;  /* 0x00007610ffe47816 */ /* 0x001fc800000000e4 */
[----:B------:R0:W3:Y:S01]  /*56d0*/  @!P0 LDG.E.U16 R231, desc[UR8][R238.64] ;  /* 0x00000008eee78981 */ /* 0x0000e2000c1e1500 */
[----:B-1----:R-:W-:-:S03]  /*56e0*/  IADD3 R52, P1, PT, R122, R179, RZ ;  /* 0x000000b37a347210 */ /* 0x002fc60007f3e0ff */
[----:B------:R1:W3:Y:S01]  /*56f0*/  @!P0 LDG.E.U16 R228, desc[UR8][R232.64] ;  /* 0x00000008e8e48981 */ /* 0x0002e2000c1e1500 */
[-C--:B------:R-:W-:Y:S01]  /*5700*/  IADD3 R234, P2, PT, R142, R179.reuse, RZ ;  /* 0x000000b38eea7210 */ /* 0x080fe20007f5e0ff */
[----:B------:R-:W-:Y:S01]  /*5710*/  IMAD.X R53, R121, 0x1, R192, P1 ;  /* 0x0000000179357824 */ /* 0x000fe200008e06c0 */
[----:B0-----:R-:W-:-:S03]  /*5720*/  IADD3 R238, P1, PT, R180, R179, RZ ;  /* 0x000000b3b4ee7210 */ /* 0x001fc60007f3e0ff */
[----:B------:R-:W-:Y:S01]  /*5730*/  IMAD.X R235, R141, 0x1, R192, P2 ;  /* 0x000000018deb7824 */ /* 0x000fe200010e06c0 */
[----:B------:R-:W-:Y:S02]  /*5740*/  PRMT R229, RZ, 0x7610, R229 ;  /* 0x00007610ffe57816 */ /* 0x000fe400000000e5 */
[----:B-1----:R-:W-:Y:S01]  /*5750*/  PRMT R232, RZ, 0x7610, R232 ;  /* 0x00007610ffe87816 */ /* 0x002fe200000000e8 */
[--C-:B------:R-:W-:Y:S01]  /*5760*/  IMAD.X R239, R181, 0x1, R192.reuse, P1 ;  /* 0x00000001b5ef7824 */ /* 0x100fe200008e06c0 */
[----:B------:R-:W-:Y:S01]  /*5770*/  IADD3 R244, P1, PT, R184, R179, RZ ;  /* 0x000000b3b8f47210 */ /* 0x000fe20007f3e0ff */
[----:B------:R-:W0:Y:S01]  /*5780*/  S2R R205, SR_TID.X ;  /* 0x0000000000cd7919 */ /* 0x000e220000002100 */
[----:B------:R1:W3:Y:S03]  /*5790*/  @!P0 LDG.E.U16 R229, desc[UR8][R234.64] ;  /* 0x00000008eae58981 */ /* 0x0002e6000c1e1500 */
[----:B------:R-:W-:Y:S01]  /*57a0*/  IMAD.X R245, R185, 0x1, R192, P1 ;  /* 0x00000001b9f57824 */ /* 0x000fe200008e06c0 */
[----:B------:R5:W3:Y:S01]  /*57b0*/  @!P0 LDG.E.U16 R232, desc[UR8][R240.64] ;  /* 0x00000008f0e88981 */ /* 0x000ae2000c1e1500 */
[----:B------:R-:W-:-:S02]  /*57c0*/  PRMT R233, RZ, 0x7610, R233 ;  /* 0x00007610ffe97816 */ /* 0x000fc400000000e9 */
[----:B-1----:R-:W-:-:S04]  /*57d0*/  PRMT R234, RZ, 0x7610, R234 ;  /* 0x00007610ffea7816 */ /* 0x002fc800000000ea */
[----:B------:R1:W3:Y:S01]  /*57e0*/  @!P0 LDG.E.U16 R233, desc[UR8][R236.64] ;  /* 0x00000008ece98981 */ /* 0x0002e2000c1e1500 */
[----:B-----5:R-:W-:-:S03]  /*57f0*/  IADD3 R240, P1, PT, R188, R179, RZ ;  /* 0x000000b3bcf07210 */ /* 0x020fc60007f3e0ff */
[----:B------:R5:W3:Y:S02]  /*5800*/  @!P0 LDG.E.U16 R234, desc[UR8][R52.64] ;  /* 0x0000000834ea8981 */ /* 0x000ae4000c1e1500 */
[----:B------:R-:W-:Y:S01]  /*5810*/  IMAD.X R241, R189, 0x1, R192, P1 ;  /* 0x00000001bdf17824 */ /* 0x000fe200008e06c0 */
[----:B-1----:R-:W-:Y:S02]  /*5820*/  PRMT R236, RZ, 0x7610, R236 ;  /* 0x00007610ffec7816 */ /* 0x002fe400000000ec */
[----:B-----5:R-:W-:-:S04]  /*5830*/  IADD3 R52, P1, PT, R176, R179, RZ ;  /* 0x000000b3b0347210 */ /* 0x020fc80007f3e0ff */
[----:B------:R1:W5:Y:S01]  /*5840*/  @!P0 LDG.E.U16 R236, desc[UR8][R244.64] ;  /* 0x00000008f4ec8981 */ /* 0x000362000c1e1500 */
[----:B------:R-:W-:Y:S01]  /*5850*/  PRMT R235, RZ, 0x7610, R235 ;  /* 0x00007610ffeb7816 */ /* 0x000fe200000000eb */
[--C-:B------:R-:W-:Y:S01]  /*5860*/  IMAD.X R53, R175, 0x1, R192.reuse, P1 ;  /* 0x00000001af357824 */ /* 0x100fe200008e06c0 */
[-C--:B------:R-:W-:Y:S02]  /*5870*/  IADD3 R242, P1, PT, R172, R179.reuse, RZ ;  /* 0x000000b3acf27210 */ /* 0x080fe40007f3e0ff */
[----:B------:R-:W-:Y:S02]  /*5880*/  PRMT R237, RZ, 0x7610, R237 ;  /* 0x00007610ffed7816 */ /* 0x000fe400000000ed */
[----:B------:R0:W5:Y:S01]  /*5890*/  @!P0 LDG.E.U16 R235, desc[UR8][R238.64] ;  /* 0x00000008eeeb8981 */ /* 0x000162000c1e1500 */
[----:B------:R-:W-:Y:S01]  /*58a0*/  IMAD.X R243, R171, 0x1, R192, P1 ;  /* 0x00000001abf37824 */ /* 0x000fe200008e06c0 */
[----:B-1----:R-:W-:Y:S02]  /*58b0*/  IADD3 R244, P1, PT, R168, R179, RZ ;  /* 0x000000b3a8f47210 */ /* 0x002fe40007f3e0ff */
[----:B------:R1:W5:Y:S02]  /*58c0*/  @!P0 LDG.E.U16 R237, desc[UR8][R240.64] ;  /* 0x00000008f0ed8981 */ /* 0x000364000c1e1500 */
[----:B------:R-:W-:-:S02]  /*58d0*/  IADD3.X R245, PT, PT, R167, R192, RZ, P1, !PT ;  /* 0x000000c0a7f57210 */ /* 0x000fc40000ffe4ff */
[----:B0-----:R-:W-:Y:S02]  /*58e0*/  PRMT R239, RZ, 0x7610, R239 ;  /* 0x00007610ffef7816 */ /* 0x001fe400000000ef */
[----:B------:R-:W-:Y:S02]  /*58f0*/  PRMT R238, RZ, 0x7610, R238 ;  /* 0x00007610ffee7816 */ /* 0x000fe400000000ee */
[----:B-1----:R-:W-:Y:S02]  /*5900*/  PRMT R240, RZ, 0x7610, R240 ;  /* 0x00007610fff07816 */ /* 0x002fe400000000f0 */
[----:B------:R0:W5:Y:S01]  /*5910*/  @!P0 LDG.E.U16 R239, desc[UR8][R242.64] ;  /* 0x00000008f2ef8981 */ /* 0x000162000c1e1500 */
[----:B------:R-:W-:-:S03]  /*5920*/  IADD3 R246, P1, PT, R164, R179, RZ ;  /* 0x000000b3a4f67210 */ /* 0x000fc60007f3e0ff */
[----:B------:R1:W5:Y:S02]  /*5930*/  @!P0 LDG.E.U16 R238, desc[UR8][R52.64] ;  /* 0x0000000834ee8981 */ /* 0x000364000c1e1500 */
[----:B------:R-:W-:Y:S02]  /*5940*/  IMAD.X R247, R163, 0x1, R192, P1 ;  /* 0x00000001a3f77824 */ /* 0x000fe400008e06c0 */
[----:B------:R1:W5:Y:S01]  /*5950*/  @!P0 LDG.E.U16 R240, desc[UR8][R244.64] ;  /* 0x00000008f4f08981 */ /* 0x000362000c1e1500 */
[----:B0-----:R-:W-:Y:S02]  /*5960*/  LOP3.LUT R243, R108, 0xc0, RZ, 0xc0, !PT ;  /* 0x000000c06cf37812 */ /* 0x001fe400078ec0ff */
[----:B-1----:R-:W-:Y:S01]  /*5970*/  IADD3 R52, P1, PT, R160, R179, RZ ;  /* 0x000000b3a0347210 */ /* 0x002fe20007f3e0ff */
[----:B------:R-:W-:Y:S02]  /*5980*/  IMAD.SHL.U32 R244, R108, 0x2, RZ ;  /* 0x000000026cf47824 */ /* 0x000fe400078e00ff */
[----:B------:R-:W-:Y:S01]  /*5990*/  IMAD.SHL.U32 R108, R205, 0x8, RZ ;  /* 0x00000008cd6c7824 */ /* 0x000fe200078e00ff */
[----:B------:R-:W-:Y:S01]  /*59a0*/  PRMT R242, RZ, 0x7610, R242 ;  /* 0x00007610fff27816 */ /* 0x000fe200000000f2 */
[----:B------:R-:W-:Y:S01]  /*59b0*/  IMAD.X R53, R159, 0x1, R192, P1 ;  /* 0x000000019f357824 */ /* 0x000fe200008e06c0 */
[----:B------:R-:W-:-:S02]  /*59c0*/  SHF.R.U32.HI R243, RZ, 0x2, R243 ;  /* 0x00000002fff37819 */ /* 0x000fc400000116f3 */
[----:B------:R-:W-:Y:S02]  /*59d0*/  LOP3.LUT R245, R108, 0x30, RZ, 0xc0, !PT ;  /* 0x000000306cf57812 */ /* 0x000fe400078ec0ff */
[----:B------:R-:W-:Y:S01]  /*59e0*/  LOP3.LUT R108, R205, 0x7, RZ, 0xc0, !PT ;  /* 0x00000007cd6c7812 */ /* 0x000fe200078ec0ff */
[----:B------:R0:W5:Y:S01]  /*59f0*/  @!P0 LDG.E.U16 R242, desc[UR8][R52.64] ;  /* 0x0000000834f28981 */ /* 0x000162000c1e1500 */
[----:B------:R-:W-:Y:S02]  /*5a00*/  LOP3.LUT R244, R243, 0x1fe, R244, 0x78, !PT ;  /* 0x000001fef3f47812 */ /* 0x000fe400078e78f4 */
[C---:B------:R-:W-:Y:S02]  /*5a10*/  LOP3.LUT R243, R205.reuse, 0xc0, RZ, 0xc0, !PT ;  /* 0x000000c0cdf37812 */ /* 0x040fe400078ec0ff */
[----:B------:R-:W-:Y:S01]  /*5a20*/  PRMT R241, RZ, 0x7610, R241 ;  /* 0x00007610fff17816 */ /* 0x000fe200000000f1 */
[----:B------:R-:W-:Y:S01]  /*5a30*/  IMAD R245, R108, 0x40, R245 ;  /* 0x000000406cf57824 */ /* 0x000fe200078e02f5 */
[----:B------:R-:W-:Y:S01]  /*5a40*/  SHF.R.U32.HI R243, RZ, 0x2, R243 ;  /* 0x00000002fff37819 */ /* 0x000fe200000116f3 */
[----:B0-----:R-:W-:-:S03]  /*5a50*/  IMAD.SHL.U32 R52, R205, 0x2, RZ ;  /* 0x00000002cd347824 */ /* 0x001fc600078e00ff */
[----:B------:R0:W5:Y:S01]  /*5a60*/  @!P0 LDG.E.U16 R241, desc[UR8][R246.64] ;  /* 0x00000008f6f18981 */ /* 0x000162000c1e1500 */
[----:B------:R-:W-:Y:S01]  /*5a70*/  IMAD.SHL.U32 R53, R108, 0x10, RZ ;  /* 0x000000106c357824 */ /* 0x000fe200078e00ff */
[----:B------:R-:W-:-:S04]  /*5a80*/  LOP3.LUT R243, R243, 0x1fe, R52, 0x78, !PT ;  /* 0x000001fef3f37812 */ /* 0x000fc800078e7834 */
[--C-:B------:R-:W-:Y:S02]  /*5a90*/  LOP3.LUT R249, R53, 0x30, R52.reuse, 0x78, !PT ;  /* 0x0000003035f97812 */ /* 0x100fe400078e7834 */
[----:B------:R-:W-:Y:S02]  /*5aa0*/  LOP3.LUT R53, R205, 0xe0, RZ, 0xc0, !PT ;  /* 0x000000e0cd357812 */ /* 0x000fe400078ec0ff */
[----:B0-----:R-:W-:Y:S02]  /*5ab0*/  LOP3.LUT R247, R245, 0x10, R52, 0x78, !PT ;  /* 0x00000010f5f77812 */ /* 0x001fe400078e7834 */
[----:B------:R-:W-:Y:S01]  /*5ac0*/  IADD3 R52, P1, PT, R156, R179, RZ ;  /* 0x000000b39c347210 */ /* 0x000fe20007f3e0ff */
[----:B------:R-:W-:Y:S01]  /*5ad0*/  IMAD R108, R108, 0x4, R53 ;  /* 0x000000046c6c7824 */ /* 0x000fe200078e0235 */
[----:B------:R-:W-:-:S03]  /*5ae0*/  PRMT R245, RZ, 0x7610, R245 ;  /* 0x00007610fff57816 */ /* 0x000fc600000000f5 */
[--C-:B------:R-:W-:Y:S01]  /*5af0*/  IMAD.X R53, R155, 0x1, R192.reuse, P1 ;  /* 0x000000019b357824 */ /* 0x100fe200008e06c0 */
[----:B------:R-:W-:Y:S01]  /*5b00*/  IADD3 R248, P1, PT, R152, R179, RZ ;  /* 0x000000b398f87210 */ /* 0x000fe20007f3e0ff */
[----:B------:R-:W-:Y:S02]  /*5b10*/  IMAD.U32 R108, R108, 0x20, R249 ;  /* 0x000000206c6c7824 */ /* 0x000fe400078e00f9 */
[----:B------:R-:W-:Y:S01]  /*5b20*/  IMAD.SHL.U32 R252, R205, 0x20, RZ ;  /* 0x00000020cdfc7824 */ /* 0x000fe200078e00ff */
[----:B------:R0:W5:Y:S01]  /*5b30*/  @!P0 LDG.E.U16 R245, desc[UR8][R52.64] ;  /* 0x0000000834f58981 */ /* 0x000162000c1e1500 */
[----:B------:R-:W-:-:S03]  /*5b40*/  IMAD.X R249, R151, 0x1, R192, P1 ;  /* 0x0000000197f97824 */ /* 0x000fc600008e06c0 */
[----:B------:R-:W-:Y:S02]  /*5b50*/  LOP3.LUT R205, R247, 0x200, R252, 0xf8, !PT ;  /* 0x00000200f7cd7812 */ /* 0x000fe400078ef8fc */
[----:B------:R-:W-:Y:S02]  /*5b60*/  PRMT R247, RZ, 0x7610, R247 ;  /* 0x00007610fff77816 */ /* 0x000fe400000000f7 */
[----:B0-----:R-:W-:Y:S02]  /*5b70*/  IADD3 R52, P1, PT, R148, R179, RZ ;  /* 0x000000b394347210 */ /* 0x001fe40007f3e0ff */
[----:B------:R-:W-:-:S03]  /*5b80*/  PRMT R246, RZ, 0x7610, R246 ;  /* 0x00007610fff67816 */ /* 0x000fc600000000f6 */
[----:B------:R-:W-:-:S03]  /*5b90*/  IMAD.X R53, R147, 0x1, R192, P1 ;  /* 0x0000000193357824 */ /* 0x000fc600008e06c0 */
[----:B------:R0:W5:Y:S04]  /*5ba0*/  @!P0 LDG.E.U16 R246, desc[UR8][R248.64] ;  /* 0x00000008f8f68981 */ /* 0x000168000c1e1500 */
[----:B------:R1:W5:Y:S01]  /*5bb0*/  @!P0 LDG.E.U16 R247, desc[UR8][R52.64] ;  /* 0x0000000834f78981 */ /* 0x000362000c1e1500 */
[----:B0-----:R-:W-:Y:S02]  /*5bc0*/  PRMT R248, RZ, 0x7610, R248 ;  /* 0x00007610fff87816 */ /* 0x001fe400000000f8 */
[----:B-1----:R-:W-:-:S05]  /*5bd0*/  IADD3 R52, P1, PT, R144, R179, RZ ;  /* 0x000000b390347210 */ /* 0x002fca0007f3e0ff */
[----:B------:R-:W-:-:S05]  /*5be0*/  IMAD.X R53, R143, 0x1, R192, P1 ;  /* 0x000000018f357824 */ /* 0x000fca00008e06c0 */
[----:B------:R0:W5:Y:S01]  /*5bf0*/  @!P0 LDG.E.U16 R248, desc[UR8][R52.64] ;  /* 0x0000000834f88981 */ /* 0x000162000c1e1500 */
[----:B------:R-:W-:Y:S02]  /*5c00*/  PRMT R249, RZ, 0x7610, R249 ;  /* 0x00007610fff97816 */ /* 0x000fe400000000f9 */
[----:B0-----:R-:W-:-:S05]  /*5c10*/  IADD3 R52, P1, PT, R140, R179, RZ ;  /* 0x000000b38c347210 */ /* 0x001fca0007f3e0ff */
[----:B------:R-:W-:-:S05]  /*5c20*/  IMAD.X R53, R139, 0x1, R192, P1 ;  /* 0x000000018b357824 */ /* 0x000fca00008e06c0 */
[----:B------:R0:W5:Y:S04]  /*5c30*/  @!P0 LDG.E.U16 R249, desc[UR8][R52.64] ;  /* 0x0000000834f98981 */ /* 0x000168000c1e1500 */
[----:B------:R1:W-:Y:S01]  /*5c40*/  STS.U16 [R244+UR5+0x8200], R56 ;  /* 0x00820038f4007988 */ /* 0x0003e20008000405 */
[----:B0-----:R-:W-:-:S05]  /*5c50*/  IADD3 R52, P1, PT, R136, R179, RZ ;  /* 0x000000b388347210 */ /* 0x001fca0007f3e0ff */
[----:B------:R-:W-:Y:S01]  /*5c60*/  IMAD.X R53, R135, 0x1, R192, P1 ;  /* 0x0000000187357824 */ /* 0x000fe200008e06c0 */
[-C--:B-1----:R-:W-:Y:S01]  /*5c70*/  IADD3 R56, P1, PT, R132, R179.reuse, RZ ;  /* 0x000000b384387210 */ /* 0x082fe20007f3e0ff */
[----:B--2---:R0:W-:Y:S04]  /*5c80*/  STS.U16 [R244+UR5+0x8000], R250 ;  /* 0x008000faf4007988 */ /* 0x0041e80008000405 */
[----:B------:R1:W-:Y:S04]  /*5c90*/  STS.U16 [R244+UR5+0x8600], R57 ;  /* 0x00860039f4007988 */ /* 0x0003e80008000405 */
[----:B----4-:R2:W-:Y:S01]  /*5ca0*/  STS.U16 [R244+UR5+0x8400], R54 ;  /* 0x00840036f4007988 */ /* 0x0105e20008000405 */
[----:B0-----:R-:W-:Y:S01]  /*5cb0*/  PRMT R250, RZ, 0x7610, R250 ;  /* 0x00007610fffa7816 */ /* 0x001fe200000000fa */
[----:B-1----:R-:W-:Y:S01]  /*5cc0*/  IMAD.X R57, R131, 0x1, R192, P1 ;  /* 0x0000000183397824 */ /* 0x002fe200008e06c0 */
[----:B------:R-:W-:Y:S01]  /*5cd0*/  PRMT R252, RZ, 0x7610, R252 ;  /* 0x00007610fffc7816 */ /* 0x000fe200000000fc */
[----:B------:R0:W-:Y:S01]  /*5ce0*/  STS.U16 [R244+UR5+0x8800], R55 ;  /* 0x00880037f4007988 */ /* 0x0001e20008000405 */
[----:B--2---:R-:W-:-:S03]  /*5cf0*/  IADD3 R54, P1, PT, R128, R179, RZ ;  /* 0x000000b380367210 */ /* 0x004fc60007f3e0ff */
[----:B------:R1:W2:Y:S04]  /*5d00*/  @!P0 LDG.E.U16 R250, desc[UR8][R52.64] ;  /* 0x0000000834fa8981 */ /* 0x0002a8000c1e1500 */
[----:B------:R4:W2:Y:S01]  /*5d10*/  @!P0 LDG.E.U16 R252, desc[UR8][R56.64] ;  /* 0x0000000838fc8981 */ /* 0x0008a2000c1e1500 */
[----:B0-----:R-:W-:Y:S01]  /*5d20*/  IMAD.X R55, R127, 0x1, R192, P1 ;  /* 0x000000017f377824 */ /* 0x001fe200008e06c0 */
[----:B-1----:R-:W-:Y:S02]  /*5d30*/  IADD3 R52, P1, PT, R124, R179, RZ ;  /* 0x000000b37c347210 */ /* 0x002fe40007f3e0ff */
[----:B------:R0:W-:Y:S01]  /*5d40*/  STS.U16 [R244+UR5+0x8a00], R251 ;  /* 0x008a00fbf4007988 */ /* 0x0001e20008000405 */
[----:B----4-:R-:W-:Y:S02]  /*5d50*/  PRMT R56, RZ, 0x7610, R56 ;  /* 0x00007610ff387816 */ /* 0x010fe40000000038 */
[----:B------:R-:W-:-:S04]  /*5d60*/  IMAD.X R53, R123, 0x1, R192, P1 ;  /* 0x000000017b357824 */ /* 0x000fc800008e06c0 */
[----:B------:R-:W4:Y:S01]  /*5d70*/  @!P0 LDG.E.U16 R56, desc[UR8][R54.64] ;  /* 0x0000000836388981 */ /* 0x000f22000c1e1500 */
[----:B0-----:R-:W-:-:S06]  /*5d80*/  PRMT R251, RZ, 0x7610, R251 ;  /* 0x00007610fffb7816 */ /* 0x001fcc00000000fb */
[----:B------:R-:W4:Y:S01]  /*5d90*/  @!P0 LDG.E.U16 R251, desc[UR8][R52.64] ;  /* 0x0000000834fb8981 */ /* 0x000f22000c1e1500 */
[----:B------:R-:W-:-:S03]  /*5da0*/  LOP3.LUT R243, R243, 0x40, RZ, 0x3c, !PT ;  /* 0x00000040f3f37812 */ /* 0x000fc600078e3cff */
[----:B------:R-:W-:Y:S04]  /*5db0*/  STS.U16 [R244+UR5+0x8c00], R58 ;  /* 0x008c003af4007988 */ /* 0x000fe80008000405 */
        /* <DEDUP_REMOVED lines=10> */
[----:B------:R0:W-:Y:S04]  /*5e60*/  STS.U16 [R244+UR5+0x6c00], R204 ;  /* 0x006c00ccf4007988 */ /* 0x0001e80008000405 */
[----:B------:R-:W-:Y:S04]  /*5e70*/  STS.U16 [R244+UR5+0x7000], R209 ;  /* 0x007000d1f4007988 */ /* 0x000fe80008000405 */
[----:B------:R-:W-:Y:S04]  /*5e80*/  STS.U16 [R244+UR5+0x7400], R211 ;  /* 0x007400d3f4007988 */ /* 0x000fe80008000405 */
[----:B------:R-:W-:Y:S04]  /*5e90*/  STS.U16 [R244+UR5+0x7800], R213 ;  /* 0x007800d5f4007988 */ /* 0x000fe80008000405 */
[----:B------:R-:W-:Y:S04]  /*5ea0*/  STS.U16 [R244+UR5+0x7c00], R215 ;  /* 0x007c00d7f4007988 */ /* 0x000fe80008000405 */
[----:B------:R-:W-:Y:S04]  /*5eb0*/  STS.U16 [R244+UR5], R217 ;  /* 0x000000d9f4007988 */ /* 0x000fe80008000405 */
[----:B------:R-:W-:Y:S04]  /*5ec0*/  STS.U16 [R244+UR5+0x400], R218 ;  /* 0x000400daf4007988 */ /* 0x000fe80008000405 */
[----:B------:R-:W-:Y:S04]  /*5ed0*/  STS.U16 [R244+UR5+0x800], R219 ;  /* 0x000800dbf4007988 */ /* 0x000fe80008000405 */
[----:B------:R-:W-:Y:S04]  /*5ee0*/  STS.U16 [R244+UR5+0xc00], R220 ;  /* 0x000c00dcf4007988 */ /* 0x000fe80008000405 */
[----:B------:R-:W-:Y:S04]  /*5ef0*/  STS.U16 [R244+UR5+0x1000], R221 ;  /* 0x001000ddf4007988 */ /* 0x000fe80008000405 */
[----:B------:R-:W-:Y:S04]  /*5f00*/  STS.U16 [R244+UR5+0x1400], R222 ;  /* 0x001400def4007988 */ /* 0x000fe80008000405 */
[----:B---3--:R-:W-:Y:S04]  /*5f10*/  STS.U16 [R244+UR5+0x1800], R223 ;  /* 0x001800dff4007988 */ /* 0x008fe80008000405 */
        /* <DEDUP_REMOVED lines=26> */
[----:B-----5:R-:W-:Y:S04]  /*60c0*/  STS.U16 [R243+UR5+0xa00], R235 ;  /* 0x000a00ebf3007988 */ /* 0x020fe80008000405 */
        /* <DEDUP_REMOVED lines=11> */
[----:B------:R-:W-:Y:S01]  /*6180*/  STS.U16 [R243+UR5+0x3200], R249 ;  /* 0x003200f9f3007988 */ /* 0x000fe20008000405 */
[----:B0-----:R-:W-:-:S03]  /*6190*/  LOP3.LUT R204, R205, 0x20, RZ, 0x3c, !PT ;  /* 0x00000020cdcc7812 */ /* 0x001fc600078e3cff */
[----:B--2---:R-:W-:Y:S04]  /*61a0*/  STS.U16 [R243+UR5+0x3600], R250 ;  /* 0x003600faf3007988 */ /* 0x004fe80008000405 */
[----:B------:R-:W-:Y:S04]  /*61b0*/  STS.U16 [R243+UR5+0x3a00], R252 ;  /* 0x003a00fcf3007988 */ /* 0x000fe80008000405 */
[----:B----4-:R-:W-:Y:S04]  /*61c0*/  STS.U16 [R243+UR5+0x3e00], R56 ;  /* 0x003e0038f3007988 */ /* 0x010fe80008000405 */
[----:B------:R-:W-:Y:S01]  /*61d0*/  STS.U16 [R243+UR5+0x4200], R251 ;  /* 0x004200fbf3007988 */ /* 0x000fe20008000405 */
[----:B------:R-:W-:Y:S06]  /*61e0*/  BAR.SYNC.DEFER_BLOCKING 0x0 ;  /* 0x0000000000007b1d */ /* 0x000fec0000010000 */
[----:B------:R-:W-:Y:S04]  /*61f0*/  LDSM.16.MT88.4 R104, [R205+UR5+0x8000] ;  /* 0x00800005cd68783b */ /* 0x000fe80008004200 */
[----:B------:R-:W0:Y:S04]  /*6200*/  LDSM.16.M88.4 R72, [R108+UR5] ;  /* 0x000000056c48783b */ /* 0x000e280008000200 */
[----:B------:R-:W1:Y:S04]  /*6210*/  LDSM.16.M88.4 R52, [R108+UR5+0x2000] ;  /* 0x002000056c34783b */ /* 0x000e680008000200 */
[----:B------:R-:W2:Y:S04]  /*6220*/  LDSM.16.M88.4 R56, [R108+UR5+0x4000] ;  /* 0x004000056c38783b */ /* 0x000ea80008000200 */
[----:B------:R-:W3:Y:S04]  /*6230*/  LDSM.16.M88.4 R60, [R108+UR5+0x6000] ;  /* 0x006000056c3c783b */ /* 0x000ee80008000200 */
[----:B------:R-:W4:Y:S01]  /*6240*/  LDSM.16.MT88.4 R84, [R204+UR5+0x8000] ;  /* 0x00800005cc54783b */ /* 0x000f220008004200 */
[C---:B0-----:R-:W-:Y:S08]  /*6250*/  HMMA.16816.F32 R88, R104.reuse, R72, R88 ;  /* 0x000000486858723c */ /* 0x041ff00000001858 */
[C---:B-1----:R-:W-:Y:S08]  /*6260*/  HMMA.16816.F32 R92, R104.reuse, R52, R92 ;  /* 0x00000034685c723c */ /* 0x042ff0000000185c */
[C---:B--2---:R-:W-:Y:S08]  /*6270*/  HMMA.16816.F32 R96, R104.reuse, R56, R96 ;  /* 0x000000386860723c */ /* 0x044ff00000001860 */
[----:B---3--:R-:W-:Y:S01]  /*6280*/  HMMA.16816.F32 R100, R104, R60, R100 ;  /* 0x0000003c6864723c */ /* 0x008fe20000001864 */
[----:B------:R-:W0:Y:S07]  /*6290*/  LDSM.16.MT88.4 R104, [R205+UR5+0x8400] ;  /* 0x00840005cd68783b */ /* 0x000e2e0008004200 */
[C---:B----4-:R-:W-:Y:S08]  /*62a0*/  HMMA.16816.F32 R76, R84.reuse, R72, R76 ;  /* 0x00000048544c723c */ /* 0x050ff0000000184c */
[C---:B------:R-:W-:Y:S08]  /*62b0*/  HMMA.16816.F32 R64, R84.reuse, R52, R64 ;  /* 0x000000345440723c */ /* 0x040ff00000001840 */
[C---:B------:R-:W-:Y:S08]  /*62c0*/  HMMA.16816.F32 R68, R84.reuse, R56, R68 ;  /* 0x000000385444723c */ /* 0x040ff00000001844 */
[----:B------:R-:W-:Y:S01]  /*62d0*/  HMMA.16816.F32 R80, R84, R60, R80 ;  /* 0x0000003c5450723c */ /* 0x000fe20000001850 */
[----:B------:R-:W1:Y:S01]  /*62e0*/  LDSM.16.MT88.4 R84, [R204+UR5+0x8400] ;  /* 0x00840005cc54783b */ /* 0x000e620008004200 */
[----:B------:R-:W-:-:S06]  /*62f0*/  LOP3.LUT R60, R108, 0x40, RZ, 0x3c, !PT ;  /* 0x000000406c3c7812 */ /* 0x000fcc00078e3cff */
[C---:B0-----:R-:W-:Y:S08]  /*6300*/  HMMA.16816.F32 R88, R104.reuse, R74, R88 ;  /* 0x0000004a6858723c */ /* 0x041ff00000001858 */
[C---:B------:R-:W-:Y:S08]  /*6310*/  HMMA.16816.F32 R92, R104.reuse, R54, R92 ;  /* 0x00000036685c723c */ /* 0x040ff0000000185c */
[C---:B------:R-:W-:Y:S08]  /*6320*/  HMMA.16816.F32 R96, R104.reuse, R58, R96 ;  /* 0x0000003a6860723c */ /* 0x040ff00000001860 */
[----:B------:R-:W-:Y:S01]  /*6330*/  HMMA.16816.F32 R100, R104, R62, R100 ;  /* 0x0000003e6864723c */ /* 0x000fe20000001864 */
[----:B------:R-:W-:Y:S07]  /*6340*/  LDSM.16.MT88.4 R104, [R205+UR5+0x8800] ;  /* 0x00880005cd68783b */ /* 0x000fee0008004200 */
[C---:B-1----:R-:W-:Y:S01]  /*6350*/  HMMA.16816.F32 R76, R84.reuse, R74, R76 ;  /* 0x0000004a544c723c */ /* 0x042fe2000000184c */
[----:B------:R-:W0:Y:S07]  /*6360*/  LDSM.16.M88.4 R72, [R60+UR5] ;  /* 0x000000053c48783b */ /* 0x000e2e0008000200 */
[C---:B------:R-:W-:Y:S01]  /*6370*/  HMMA.16816.F32 R108, R84.reuse, R54, R64 ;  /* 0x00000036546c723c */ /* 0x040fe20000001840 */
[----:B------:R-:W1:Y:S04]  /*6380*/  LDSM.16.M88.4 R64, [R60+UR5+0x2000] ;  /* 0x002000053c40783b */ /* 0x000e680008000200 */
[----:B------:R-:W2:Y:S03]  /*6390*/  LDSM.16.M88.4 R52, [R60+UR5+0x4000] ;  /* 0x004000053c34783b */ /* 0x000ea60008000200 */
[C---:B------:R-:W-:Y:S01]  /*63a0*/  HMMA.16816.F32 R68, R84.reuse, R58, R68 ;  /* 0x0000003a5444723c */ /* 0x040fe20000001844 */
[----:B------:R-:W3:Y:S07]  /*63b0*/  LDSM.16.M88.4 R56, [R60+UR5+0x6000] ;  /* 0x006000053c38783b */ /* 0x000eee0008000200 */
[----:B------:R-:W-:Y:S01]  /*63c0*/  HMMA.16816.F32 R80, R84, R62, R80 ;  /* 0x0000003e5450723c */ /* 0x000fe20000001850 */
[----:B------:R-:W4:Y:S01]  /*63d0*/  LDSM.16.MT88.4 R60, [R204+UR5+0x8800] ;  /* 0x00880005cc3c783b */ /* 0x000f220008004200 */
[----:B------:R-:W-:-:S02]  /*63e0*/  IMAD.MOV.U32 R84, RZ, RZ, R122 ;  /* 0x000000ffff547224 */ /* 0x000fc400078e007a */
[----:B------:R-:W-:Y:S02]  /*63f0*/  IMAD.MOV.U32 R85, RZ, RZ, R121 ;  /* 0x000000ffff557224 */ /* 0x000fe400078e0079 */
[----:B------:R-:W-:Y:S02]  /*6400*/  IMAD.MOV.U32 R87, RZ, RZ, R123 ;  /* 0x000000ffff577224 */ /* 0x000fe400078e007b */
[----:B------:R-:W-:Y:S02]  /*6410*/  IMAD.MOV.U32 R86, RZ, RZ, R124 ;  /* 0x000000ffff567224 */ /* 0x000fe400078e007c */
[----:B------:R-:W-:-:S04]  /*6420*/  IMAD.WIDE R122, R194, 0x2, R84 ;  /* 0x00000002c27a7825 */ /* 0x000fc800078e0254 */
[----:B------:R-:W-:Y:S02]  /*6430*/  IMAD.MOV.U32 R84, RZ, RZ, R126 ;  /* 0x000000ffff547224 */ /* 0x000fe400078e007e */
[----:B------:R-:W-:Y:S01]  /*6440*/  IMAD.MOV.U32 R85, RZ, RZ, R125 ;  /* 0x000000ffff557224 */ /* 0x000fe200078e007d */
[----:B0-----:R-:W-:Y:S01]  /*6450*/  HMMA.16816.F32 R88, R104, R72, R88 ;  /* 0x000000486858723c */ /* 0x001fe20000001858 */
[----:B------:R-:W-:-:S04]  /*6460*/  IMAD.WIDE R124, R194, 0x2, R86 ;  /* 0x00000002c27c7825 */ /* 0x000fc800078e0256 */
[----:B------:R-:W-:-:S03]  /*6470*/  IMAD.WIDE R84, R194, 0x2, R84 ;  /* 0x00000002c2547825 */ /* 0x000fc600078e0254 */
[----:B-1----:R-:W-:Y:S01]  /*6480*/  HMMA.16816.F32 R92, R104, R64, R92 ;  /* 0x00000040685c723c */ /* 0x002fe2000000185c */
[----:B------:R-:W-:Y:S02]  /*6490*/  IMAD.MOV.U32 R121, RZ, RZ, R123 ;  /* 0x000000ffff797224 */ /* 0x000fe400078e007b */
[----:B------:R-:W-:-:S05]  /*64a0*/  IMAD.MOV.U32 R123, RZ, RZ, R125 ;  /* 0x000000ffff7b7224 */ /* 0x000fca00078e007d */
[----:B--2---:R-:W-:Y:S01]  /*64b0*/  HMMA.16816.F32 R96, R104, R52, R96 ;  /* 0x000000346860723c */ /* 0x004fe20000001860 */
[----:B------:R-:W-:-:S07]  /*64c0*/  IMAD.MOV.U32 R126, RZ, RZ, R84 ;  /* 0x000000ffff7e7224 */ /* 0x000fce00078e0054 */
[----:B---3--:R-:W-:Y:S01]  /*64d0*/  HMMA.16816.F32 R100, R104, R56, R100 ;  /* 0x000000386864723c */ /* 0x008fe20000001864 */
[----:B------:R-:W-:Y:S02]  /*64e0*/  IMAD.MOV.U32 R104, RZ, RZ, R128 ;  /* 0x000000ffff687224 */ /* 0x000fe400078e0080 */
[----:B------:R-:W-:Y:S02]  /*64f0*/  IMAD.MOV.U32 R128, RZ, RZ, R130 ;  /* 0x000000ffff807224 */ /* 0x000fe400078e0082 */
[----:B------:R-:W-:Y:S02]  /*6500*/  IMAD.MOV.U32 R130, RZ, RZ, R132 ;  /* 0x000000ffff827224 */ /* 0x000fe400078e0084 */
[----:B------:R-:W-:Y:S02]  /*6510*/  IMAD.MOV.U32 R125, RZ, RZ, R85 ;  /* 0x000000ffff7d7224 */ /* 0x000fe400078e0055 */
[----:B------:R-:W-:-:S04]  /*6520*/  IMAD.WIDE R84, R194, 0x2, R130 ;  /* 0x00000002c2547825 */ /* 0x000fc800078e0282 */
        /* <DEDUP_REMOVED lines=8> */
[----:B------:R-:W-:Y:S01]  /*65b0*/  IMAD.WIDE R104, R194, 0x2, R136 ;  /* 0x00000002c2687825 */ /* 0x000fe200078e0288 */
[----:B----4-:R-:W-:Y:S03]  /*65c0*/  HMMA.16816.F32 R76, R60, R72, R76 ;  /* 0x000000483c4c723c */ /* 0x010fe6000000184c */
[----:B------:R-:W-:Y:S02]  /*65d0*/  IMAD.MOV.U32 R138, RZ, RZ, R104 ;  /* 0x000000ffff8a7224 */ /* 0x000fe400078e0068 */
[----:B------:R-:W-:-:S02]  /*65e0*/  IMAD.MOV.U32 R104, RZ, RZ, R140 ;  /* 0x000000ffff687224 */ /* 0x000fc400078e008c */
[----:B------:R-:W-:Y:S02]  /*65f0*/  IMAD.MOV.U32 R140, RZ, RZ, R142 ;  /* 0x000000ffff8c7224 */ /* 0x000fe400078e008e */
[----:B------:R-:W-:Y:S02]  /*6600*/  IMAD.MOV.U32 R131, RZ, RZ, R85 ;  /* 0x000000ffff837224 */ /* 0x000fe400078e0055 */
[----:B------:R-:W-:Y:S02]  /*6610*/  IMAD.MOV.U32 R142, RZ, RZ, R144 ;  /* 0x000000ffff8e7224 */ /* 0x000fe400078e0090 */
[----:B------:R-:W-:Y:S02]  /*6620*/  IMAD.MOV.U32 R72, RZ, RZ, R134 ;  /* 0x000000ffff487224 */ /* 0x000fe400078e0086 */
[----:B------:R-:W-:Y:S02]  /*6630*/  IMAD.MOV.U32 R73, RZ, RZ, R133 ;  /* 0x000000ffff497224 */ /* 0x000fe400078e0085 */
[----:B------:R-:W-:Y:S01]  /*6640*/  IMAD.MOV.U32 R85, RZ, RZ, R135 ;  /* 0x000000ffff557224 */ /* 0x000fe200078e0087 */
[----:B------:R-:W-:Y:S01]  /*6650*/  HMMA.16816.F32 R108, R60, R64, R108 ;  /* 0x000000403c6c723c */ /* 0x000fe2000000186c */
[----:B------:R-:W-:-:S04]  /*6660*/  IMAD.WIDE R64, R194, 0x2, R142 ;  /* 0x00000002c2407825 */ /* 0x000fc800078e028e */
[----:B------:R-:W-:-:S03]  /*6670*/  IMAD.WIDE R134, R194, 0x2, R72 ;  /* 0x00000002c2867825 */ /* 0x000fc600078e0248 */
[C---:B------:R-:W-:Y:S01]  /*6680*/  HMMA.16816.F32 R68, R60.reuse, R52, R68 ;  /* 0x000000343c44723c */ /* 0x040fe20000001844 */
[----:B------:R-:W-:Y:S02]  /*6690*/  IMAD.MOV.U32 R130, RZ, RZ, R86 ;  /* 0x000000ffff827224 */ /* 0x000fe400078e0056 */
[----:B------:R-:W-:Y:S02]  /*66a0*/  IMAD.MOV.U32 R129, RZ, RZ, R87 ;  /* 0x000000ffff817224 */ /* 0x000fe400078e0057 */
[----:B------:R-:W-:Y:S02]  /*66b0*/  IMAD.WIDE R72, R194, 0x2, R84 ;  /* 0x00000002c2487825 */ /* 0x000fe400078e0254 */
[----:B------:R-:W0:Y:S01]  /*66c0*/  LDSM.16.MT88.4 R84, [R205+UR5+0x8c00] ;  /* 0x008c0005cd54783b */ /* 0x000e220008004200 */
[----:B------:R-:W-:Y:S01]  /*66d0*/  HMMA.16816.F32 R80, R60, R56, R80 ;  /* 0x000000383c50723c */ /* 0x000fe20000001850 */
[----:B------:R-:W-:Y:S02]  /*66e0*/  IMAD.MOV.U32 R144, RZ, RZ, R64 ;  /* 0x000000ffff907224 */ /* 0x000fe400078e0040 */
[----:B------:R-:W1:Y:S01]  /*66f0*/  LDSM.16.MT88.4 R60, [R204+UR5+0x8c00] ;  /* 0x008c0005cc3c783b */ /* 0x000e620008004200 */
[----:B------:R-:W-:-:S02]  /*6700*/  IMAD.MOV.U32 R64, RZ, RZ, R146 ;  /* 0x000000ffff407224 */ /* 0x000fc400078e0092 */
[----:B------:R-:W-:Y:S02]  /*6710*/  IMAD.MOV.U32 R146, RZ, RZ, R148 ;  /* 0x000000ffff927224 */ /* 0x000fe400078e0094 */
[----:B------:R-:W-:Y:S02]  /*6720*/  IMAD.MOV.U32 R52, RZ, RZ, R150 ;  /* 0x000000ffff347224 */ /* 0x000fe400078e0096 */
[----:B------:R-:W-:Y:S02]  /*6730*/  IMAD.MOV.U32 R53, RZ, RZ, R149 ;  /* 0x000000ffff357224 */ /* 0x000fe400078e0095 */
[----:B------:R-:W-:-:S04]  /*6740*/  IMAD.WIDE R148, R194, 0x2, R146 ;  /* 0x00000002c2947825 */ /* 0x000fc800078e0292 */
[----:B------:R-:W-:-:S04]  /*6750*/  IMAD.WIDE R52, R194, 0x2, R52 ;  /* 0x00000002c2347825 */ /* 0x000fc800078e0234 */
[----:B------:R-:W-:Y:S02]  /*6760*/  IMAD.MOV.U32 R147, RZ, RZ, R149 ;  /* 0x000000ffff937224 */ /* 0x000fe400078e0095 */
[----:B------:R-:W-:Y:S02]  /*6770*/  IMAD.MOV.U32 R150, RZ, RZ, R52 ;  /* 0x000000ffff967224 */ /* 0x000fe400078e0034 */
[----:B------:R-:W-:Y:S02]  /*6780*/  IMAD.MOV.U32 R149, RZ, RZ, R53 ;  /* 0x000000ffff957224 */ /* 0x000fe400078e0035 */
[----:B------:R-:W-:Y:S02]  /*6790*/  IMAD.MOV.U32 R143, RZ, RZ, R65 ;  /* 0x000000ffff8f7224 */ /* 0x000fe400078e0041 */
[----:B------:R-:W-:Y:S02]  /*67a0*/  IMAD.MOV.U32 R52, RZ, RZ, R152 ;  /* 0x000000ffff347224 */ /* 0x000fe400078e0098 */
[----:B------:R-:W-:-:S02]  /*67b0*/  IMAD.MOV.U32 R53, RZ, RZ, R151 ;  /* 0x000000ffff357224 */ /* 0x000fc400078e0097 */
[----:B------:R-:W-:Y:S02]  /*67c0*/  IMAD.MOV.U32 R56, RZ, RZ, R154 ;  /* 0x000000ffff387224 */ /* 0x000fe400078e009a */
[----:B------:R-:W-:Y:S02]  /*67d0*/  IMAD.MOV.U32 R65, RZ, RZ, R145 ;  /* 0x000000ffff417224 */ /* 0x000fe400078e0091 */
[----:B------:R-:W-:Y:S02]  /*67e0*/  IMAD.MOV.U32 R154, RZ, RZ, R156 ;  /* 0x000000ffff9a7224 */ /* 0x000fe400078e009c */
[----:B------:R-:W-:Y:S02]  /*67f0*/  IMAD.MOV.U32 R57, RZ, RZ, R153 ;  /* 0x000000ffff397224 */ /* 0x000fe400078e0099 */
[----:B------:R-:W-:-:S04]  /*6800*/  IMAD.WIDE R152, R194, 0x2, R52 ;  /* 0x00000002c2987825 */ /* 0x000fc800078e0234 */
[----:B------:R-:W-:-:S04]  /*6810*/  IMAD.WIDE R64, R194, 0x2, R64 ;  /* 0x00000002c2407825 */ /* 0x000fc800078e0240 */
        /* <DEDUP_REMOVED lines=16> */
[----:B------:R-:W-:-:S04]  /*6920*/  IMAD.WIDE R158, R194, 0x2, R52 ;  /* 0x00000002c29e7825 */ /* 0x000fc800078e0234 */
[----:B------:R-:W-:-:S04]  /*6930*/  IMAD.WIDE R64, R194, 0x2, R64 ;  /* 0x00000002c2407825 */ /* 0x000fc800078e0240 */
[----:B------:R-:W-:Y:S02]  /*6940*/  IMAD.MOV.U32 R52, RZ, RZ, R162 ;  /* 0x000000ffff347224 */ /* 0x000fe400078e00a2 */
[----:B------:R-:W-:Y:S02]  /*6950*/  IMAD.MOV.U32 R53, RZ, RZ, R161 ;  /* 0x000000ffff357224 */ /* 0x000fe400078e00a1 */
[----:B------:R-:W-:-:S04]  /*6960*/  IMAD.WIDE R160, R194, 0x2, R56 ;  /* 0x00000002c2a07825 */ /* 0x000fc800078e0238 */
[----:B------:R-:W-:-:S04]  /*6970*/  IMAD.WIDE R56, R194, 0x2, R164 ;  /* 0x00000002c2387825 */ /* 0x000fc800078e02a4 */
[----:B------:R-:W-:Y:S02]  /*6980*/  IMAD.MOV.U32 R164, RZ, RZ, R64 ;  /* 0x000000ffffa47224 */ /* 0x000fe400078e0040 */
[----:B------:R-:W-:Y:S02]  /*6990*/  IMAD.MOV.U32 R163, RZ, RZ, R65 ;  /* 0x000000ffffa37224 */ /* 0x000fe400078e0041 */
        /* <DEDUP_REMOVED lines=9> */
[C---:B------:R-:W-:Y:S01]  /*6a30*/  IMAD.WIDE R64, R194.reuse, 0x2, R64 ;  /* 0x00000002c2407825 */ /* 0x040fe200078e0240 */
[----:B0-----:R-:W-:Y:S03]  /*6a40*/  HMMA.16816.F32 R92, R84, R66, R92 ;  /* 0x00000042545c723c */ /* 0x001fe6000000185c */
[----:B------:R-:W-:-:S04]  /*6a50*/  IMAD.WIDE R52, R194, 0x2, R166 ;  /* 0x00000002c2347825 */ /* 0x000fc800078e02a6 */
[----:B------:R-:W-:Y:S02]  /*6a60*/  IMAD.MOV.U32 R166, RZ, RZ, R56 ;  /* 0x000000ffffa67224 */ /* 0x000fe400078e0038 */
[----:B------:R-:W-:Y:S02]  /*6a70*/  IMAD.MOV.U32 R165, RZ, RZ, R57 ;  /* 0x000000ffffa57224 */ /* 0x000fe400078e0039 */
[----:B------:R-:W-:Y:S01]  /*6a80*/  IMAD.WIDE R56, R194, 0x2, R170 ;  /* 0x00000002c2387825 */ /* 0x000fe200078e02aa */
[----:B------:R-:W-:Y:S03]  /*6a90*/  HMMA.16816.F32 R88, R84, R74, R88 ;  /* 0x0000004a5458723c */ /* 0x000fe60000001858 */
[----:B------:R-:W-:Y:S02]  /*6aa0*/  IMAD.MOV.U32 R170, RZ, RZ, R64 ;  /* 0x000000ffffaa7224 */ /* 0x000fe400078e0040 */
[----:B------:R-:W-:-:S03]  /*6ab0*/  IMAD.MOV.U32 R169, RZ, RZ, R65 ;  /* 0x000000ffffa97224 */ /* 0x000fc600078e0041 */
[----:B------:R-:W-:Y:S01]  /*6ac0*/  HMMA.16816.F32 R96, R84, R54, R96 ;  /* 0x000000365460723c */ /* 0x000fe20000001860 */
[----:B------:R-:W-:Y:S01]  /*6ad0*/  IMAD.MOV.U32 R172, RZ, RZ, R174 ;  /* 0x000000ffffac7224 */ /* 0x000fe200078e00ae */
[----:B------:R-:W-:-:S06]  /*6ae0*/  UIADD3 UR6, UPT, UPT, UR6, -0x1, URZ ;  /* 0xffffffff06067890 */ /* 0x000fcc000fffe0ff */
[----:B------:R-:W-:Y:S01]  /*6af0*/  HMMA.16816.F32 R100, R84, R58, R100 ;  /* 0x0000003a5464723c */ /* 0x000fe20000001864 */
[----:B------:R-:W-:Y:S01]  /*6b00*/  MOV R168, R52 ;  /* 0x0000003400a87202 */ /* 0x000fe20000000f00 */
[----:B------:R-:W-:-:S06]  /*6b10*/  IMAD.MOV.U32 R167, RZ, RZ, R53 ;  /* 0x000000ffffa77224 */ /* 0x000fcc00078e0035 */
[----:B-1----:R-:W-:Y:S01]  /*6b20*/  HMMA.16816.F32 R76, R60, R74, R76 ;  /* 0x0000004a3c4c723c */ /* 0x002fe2000000184c */
[----:B------:R-:W-:-:S07]  /*6b30*/  IMAD.WIDE R52, R194, 0x2, R172 ;  /* 0x00000002c2347825 */ /* 0x000fce00078e02ac */
[----:B------:R-:W-:Y:S01]  /*6b40*/  HMMA.16816.F32 R64, R60, R66, R108 ;  /* 0x000000423c40723c */ /* 0x000fe2000000186c */
[----:B------:R-:W-:-:S07]  /*6b50*/  UISETP.NE.U32.AND UP0, UPT, UR6, URZ, UPT ;  /* 0x000000ff0600728c */ /* 0x000fce000bf05070 */
[C---:B------:R-:W-:Y:S08]  /*6b60*/  HMMA.16816.F32 R68, R60.reuse, R54, R68 ;  /* 0x000000363c44723c */ /* 0x040ff00000001844 */
[----:B------:R-:W-:Y:S01]  /*6b70*/  HMMA.16816.F32 R80, R60, R58, R80 ;  /* 0x0000003a3c50723c */ /* 0x000fe20000001850 */
[----:B------:R-:W-:Y:S01]  /*6b80*/  IMAD.MOV.U32 R172, RZ, RZ, R56 ;  /* 0x000000ffffac7224 */ /* 0x000fe200078e0038 */
[----:B------:R-:W-:Y:S01]  /*6b90*/  MOV R137, R105 ;  /* 0x0000006900897202 */ /* 0x000fe20000000f00 */
        /* <DEDUP_REMOVED lines=10> */
[----:B------:R-:W-:-:S04]  /*6c40*/  IMAD.WIDE R104, R194, 0x2, R104 ;  /* 0x00000002c2687825 */ /* 0x000fc800078e0268 */
[----:B------:R-:W-:-:S04]  /*6c50*/  IMAD.WIDE R72, R194, 0x2, R140 ;  /* 0x00000002c2487825 */ /* 0x000fc800078e028c */
[----:B------:R-:W-:-:S04]  /*6c60*/  IMAD.WIDE R56, R194, 0x2, R56 ;  /* 0x00000002c2387825 */ /* 0x000fc800078e0238 */
[----:B------:R-:W-:Y:S01]  /*6c70*/  IMAD.WIDE R52, R194, 0x2, R176 ;  /* 0x00000002c2347825 */ /* 0x000fe200078e02b0 */
[----:B------:R-:W-:-:S03]  /*6c80*/  UIADD3 UR7, UPT, UPT, UR7, -0x40, URZ ;  /* 0xffffffc007077890 */ /* 0x000fc6000fffe0ff */
[----:B------:R-:W-:-:S04]  /*6c90*/  IMAD.WIDE R118, R194, 0x2, R118 ;  /* 0x00000002c2767825 */ /* 0x000fc800078e0276 */
        /* <DEDUP_REMOVED lines=32> */
[----:B------:R-:W-:-:S04]  /*6ea0*/  IMAD.WIDE R180, R194, 0x2, R180 ;  /* 0x00000002c2b47825 */ /* 0x000fc800078e02b4 */
        /* <DEDUP_REMOVED lines=8> */
[----:B------:R-:W-:-:S04]  /*6f30*/  IMAD.WIDE R190, R194, 0x2, R190 ;  /* 0x00000002c2be7825 */ /* 0x000fc800078e02be */
[----:B------:R-:W-:Y:S01]  /*6f40*/  IMAD.WIDE R206, R193, 0x2, R206 ;  /* 0x00000002c1ce7825 */ /* 0x000fe200078e02ce */
[----:B------:R-:W-:Y:S06]  /*6f50*/  BRA.U UP0, `(.L_x_2) ;  /* 0xffffffd500fc7547 */ /* 0x000fec000b83ffff */
[----:B------:R-:W-:Y:S02]  /*6f60*/  F2FP.F16.F32.PACK_AB R2, R67, R79 ;  /* 0x0000004f4302723e */ /* 0x000fe400000000ff */
[----:B------:R-:W-:Y:S02]  /*6f70*/  F2FP.F16.F32.PACK_AB R4, R95, R91 ;  /* 0x0000005b5f04723e */ /* 0x000fe400000000ff */
[----:B------:R-:W-:Y:S02]  /*6f80*/  F2FP.F16.F32.PACK_AB R6, R65, R77 ;  /* 0x0000004d4106723e */ /* 0x000fe400000000ff */
[----:B------:R-:W-:Y:S02]  /*6f90*/  F2FP.F16.F32.PACK_AB R8, R93, R89 ;  /* 0x000000595d08723e */ /* 0x000fe400000000ff */
[----:B------:R-:W-:Y:S02]  /*6fa0*/  F2FP.F16.F32.PACK_AB R3, R83, R71 ;  /* 0x000000475303723e */ /* 0x000fe400000000ff */
[----:B------:R-:W-:-:S02]  /*6fb0*/  F2FP.F16.F32.PACK_AB R67, R82, R70 ;  /* 0x000000465243723e */ /* 0x000fc400000000ff */
        /* <DEDUP_REMOVED lines=9> */
[----:B------:R-:W-:-:S07]  /*7050*/  F2FP.F16.F32.PACK_AB R88, R92, R88 ;  /* 0x000000585c58723e */ /* 0x000fce00000000ff */
.L_x_1:
[----:B------:R-:W0:Y:S01]  /*7060*/  S2R R13, SR_TID.X ;  /* 0x00000000000d7919 */ /* 0x000e220000002100 */
[----:B------:R-:W-:Y:S01]  /*7070*/  LOP3.LUT R195, R195, 0x60, RZ, 0xc0, !PT ;  /* 0x00000060c3c37812 */ /* 0x000fe200078ec0ff */
[----:B------:R-:W1:Y:S01]  /*7080*/  LDC R51, c[0x0][0x3b8] ;  /* 0x0000ee00ff337b82 */ /* 0x000e620000000800 */
[----:B------:R-:W2:Y:S01]  /*7090*/  LDCU.128 UR12, c[0x0][0x390] ;  /* 0x00007200ff0c77ac */ /* 0x000ea20008000c00 */
[----:B------:R-:W3:Y:S06]  /*70a0*/  LDCU UR4, c[0x0][0x3b4] ;  /* 0x00007680ff0477ac */ /* 0x000eec0008000800 */
[----:B------:R-:W-:Y:S01]  /*70b0*/  BAR.SYNC.DEFER_BLOCKING 0x0 ;  /* 0x0000000000007b1d */ /* 0x000fe20000010000 */
[C---:B--2---:R-:W-:Y:S01]  /*70c0*/  ISETP.GE.AND P0, PT, R120.reuse, UR14, PT ;  /* 0x0000000e78007c0c */ /* 0x044fe2000bf06270 */
[----:B---3--:R-:W-:-:S05]  /*70d0*/  IMAD R120, R120, UR4, RZ ;  /* 0x0000000478787c24 */ /* 0x008fca000f8e02ff */
[----:B------:R-:W-:Y:S02]  /*70e0*/  LEA R47, P3, R120, UR12, 0x1 ;  /* 0x0000000c782f7c11 */ /* 0x000fe4000f8608ff */
[----:B0-----:R-:W-:Y:S02]  /*70f0*/  SHF.R.S32.HI R11, RZ, 0x4, R13 ;  /* 0x00000004ff0b7819 */ /* 0x001fe4000001140d */
[----:B------:R-:W-:Y:S02]  /*7100*/  LOP3.LUT R12, R13, 0xe0, RZ, 0xc0, !PT ;  /* 0x000000e00d0c7812 */ /* 0x000fe400078ec0ff */
[----:B------:R-:W-:Y:S02]  /*7110*/  SGXT R11, R11, 0x1 ;  /* 0x000000010b0b781a */ /* 0x000fe40000000200 */
[C---:B------:R-:W-:Y:S01]  /*7120*/  LOP3.LUT R15, R13.reuse, 0x3f, RZ, 0xc0, !PT ;  /* 0x0000003f0d0f7812 */ /* 0x040fe200078ec0ff */
[----:B------:R-:W-:Y:S01]  /*7130*/  IMAD R195, R12, 0x10, R195 ;  /* 0x000000100cc37824 */ /* 0x000fe200078e02c3 */
[----:B------:R-:W-:-:S02]  /*7140*/  LOP3.LUT R10, R13, 0xc, RZ, 0xc0, !PT ;  /* 0x0000000c0d0a7812 */ /* 0x000fc400078ec0ff */
[----:B------:R-:W-:Y:S02]  /*7150*/  LOP3.LUT R11, R11, 0x1020, RZ, 0xc0, !PT ;  /* 0x000010200b0b7812 */ /* 0x000fe400078ec0ff */
[----:B------:R-:W-:Y:S01]  /*7160*/  LOP3.LUT R14, R13, 0xc0, RZ, 0xc0, !PT ;  /* 0x000000c00d0e7812 */ /* 0x000fe200078ec0ff */
[C---:B------:R-:W-:Y:S01]  /*7170*/  IMAD R12, R10.reuse, 0x80, R15 ;  /* 0x000000800a0c7824 */ /* 0x040fe200078e020f */
[----:B------:R-:W-:Y:S01]  /*7180*/  SHF.R.U32.HI R27, RZ, 0x5, R13 ;  /* 0x00000005ff1b7819 */ /* 0x000fe2000001160d */
[----:B------:R-:W-:Y:S01]  /*7190*/  IMAD R10, R10, 0x2, R11 ;  /* 0x000000020a0a7824 */ /* 0x000fe200078e020b */
[----:B------:R-:W-:Y:S01]  /*71a0*/  SHF.R.U32.HI R11, RZ, 0x1, R14 ;  /* 0x00000001ff0b7819 */ /* 0x000fe2000001160e */
[----:B------:R-:W-:Y:S01]  /*71b0*/  IMAD.SHL.U32 R12, R12, 0x8, RZ ;  /* 0x000000080c0c7824 */ /* 0x000fe200078e00ff */
[----:B------:R-:W-:Y:S02]  /*71c0*/  SGXT.U32 R27, R27, 0x3 ;  /* 0x000000031b1b781a */ /* 0x000fe40000000000 */
[----:B------:R-:W-:-:S02]  /*71d0*/  LOP3.LUT R10, R10, R195, RZ, 0x3c, !PT ;  /* 0x000000c30a0a7212 */ /* 0x000fc400078e3cff */
[----:B------:R-:W-:Y:S02]  /*71e0*/  LOP3.LUT R29, R12, R11, RZ, 0x3c, !PT ;  /* 0x0000000b0c1d7212 */ /* 0x000fe400078e3cff */
[----:B------:R-:W-:Y:S01]  /*71f0*/  LOP3.LUT R11, R10, 0x40, RZ, 0x3c, !PT ;  /* 0x000000400a0b7812 */ /* 0x000fe200078e3cff */
[----:B------:R-:W-:Y:S01]  /*7200*/  STS.64 [R10+UR5], R88 ;  /* 0x000000580a007988 */ /* 0x000fe20008000a05 */
[C-C-:B------:R-:W-:Y:S02]  /*7210*/  LOP3.LUT R14, R0.reuse, 0xe8, R27.reuse, 0xfe, !PT ;  /* 0x000000e8000e7812 */ /* 0x140fe400078efe1b */
[C-C-:B------:R-:W-:Y:S01]  /*7220*/  LOP3.LUT R12, R0.reuse, 0xe0, R27.reuse, 0xfe, !PT ;  /* 0x000000e0000c7812 */ /* 0x140fe200078efe1b */
[----:B------:R0:W-:Y:S01]  /*7230*/  STS.64 [R10+UR5+0x100], R8 ;  /* 0x000100080a007988 */ /* 0x0001e20008000a05 */
[C-C-:B------:R-:W-:Y:S02]  /*7240*/  LOP3.LUT R15, R0.reuse, 0xd8, R27.reuse, 0xfe, !PT ;  /* 0x000000d8000f7812 */ /* 0x140fe400078efe1b */
[C-C-:B------:R-:W-:Y:S01]  /*7250*/  LOP3.LUT R16, R0.reuse, 0xd0, R27.reuse, 0xfe, !PT ;  /* 0x000000d000107812 */ /* 0x140fe200078efe1b */
[----:B------:R-:W-:Y:S01]  /*7260*/  STS.64 [R10+UR5+0x80], R64 ;  /* 0x000080400a007988 */ /* 0x000fe20008000a05 */
[----:B------:R-:W-:-:S02]  /*7270*/  LOP3.LUT R46, R0, 0xc8, R27, 0xfe, !PT ;  /* 0x000000c8002e7812 */ /* 0x000fc400078efe1b */
[C-C-:B------:R-:W-:Y:S01]  /*7280*/  LOP3.LUT R48, R0.reuse, 0xc0, R27.reuse, 0xfe, !PT ;  /* 0x000000c000307812 */ /* 0x140fe200078efe1b */
[----:B------:R2:W-:Y:S01]  /*7290*/  STS.64 [R10+UR5+0x180], R6 ;  /* 0x000180060a007988 */ /* 0x0005e20008000a05 */
[C-C-:B------:R-:W-:Y:S02]  /*72a0*/  LOP3.LUT R50, R0.reuse, 0xb8, R27.reuse, 0xfe, !PT ;  /* 0x000000b800327812 */ /* 0x140fe400078efe1b */
[C-C-:B------:R-:W-:Y:S01]  /*72b0*/  LOP3.LUT R52, R0.reuse, 0xb0, R27.reuse, 0xfe, !PT ;  /* 0x000000b000347812 */ /* 0x140fe200078efe1b */
[----:B------:R-:W-:Y:S01]  /*72c0*/  STS.64 [R11+UR5+0x2000], R90 ;  /* 0x0020005a0b007988 */ /* 0x000fe20008000a05 */
[C---:B0-----:R-:W-:Y:S02]  /*72d0*/  LOP3.LUT R8, R0.reuse, R27, RZ, 0xfc, !PT ;  /* 0x0000001b00087212 */ /* 0x041fe400078efcff */
[C-C-:B------:R-:W-:Y:S01]  /*72e0*/  LOP3.LUT R53, R0.reuse, 0xa8, R27.reuse, 0xfe, !PT ;  /* 0x000000a800357812 */ /* 0x140fe200078efe1b */
[----:B------:R-:W-:Y:S01]  /*72f0*/  STS.64 [R11+UR5+0x2100], R4 ;  /* 0x002100040b007988 */ /* 0x000fe20008000a05 */
[--C-:B------:R-:W-:Y:S01]  /*7300*/  LOP3.LUT R54, R0, 0xa0, R27.reuse, 0xfe, !PT ;  /* 0x000000a000367812 */ /* 0x100fe200078efe1b */
[----:B-1----:R-:W-:Y:S01]  /*7310*/  IMAD R26, R8, R51, RZ ;  /* 0x00000033081a7224 */ /* 0x002fe200078e02ff */
[C-C-:B------:R-:W-:Y:S01]  /*7320*/  LOP3.LUT R55, R0.reuse, 0x98, R27.reuse, 0xfe, !PT ;  /* 0x0000009800377812 */ /* 0x140fe200078efe1b */
[----:B------:R-:W-:Y:S01]  /*7330*/  STS.64 [R11+UR5+0x2080], R66 ;  /* 0x002080420b007988 */ /* 0x000fe20008000a05 */
[----:B--2---:R-:W-:-:S02]  /*7340*/  LOP3.LUT R6, R0, 0xf0, R27, 0xfe, !PT ;  /* 0x000000f000067812 */ /* 0x004fc400078efe1b */
[C-C-:B------:R-:W-:Y:S01]  /*7350*/  LOP3.LUT R56, R0.reuse, 0x90, R27.reuse, 0xfe, !PT ;  /* 0x0000009000387812 */ /* 0x140fe200078efe1b */
[----:B------:R0:W-:Y:S01]  /*7360*/  STS.64 [R11+UR5+0x2180], R2 ;  /* 0x002180020b007988 */ /* 0x0001e20008000a05 */
[C-C-:B------:R-:W-:Y:S02]  /*7370*/  LOP3.LUT R57, R0.reuse, 0x88, R27.reuse, 0xfe, !PT ;  /* 0x0000008800397812 */ /* 0x140fe400078efe1b */
[C-C-:B------:R-:W-:Y:S01]  /*7380*/  LOP3.LUT R58, R0.reuse, 0x80, R27.reuse, 0xfe, !PT ;  /* 0x00000080003a7812 */ /* 0x140fe200078efe1b */
[----:B------:R-:W-:Y:S01]  /*7390*/  BAR.SYNC.DEFER_BLOCKING 0x0 ;  /* 0x0000000000007b1d */ /* 0x000fe20000010000 */
[C-C-:B------:R-:W-:Y:S02]  /*73a0*/  LOP3.LUT R17, R0.reuse, 0x78, R27.reuse, 0xfe, !PT ;  /* 0x0000007800117812 */ /* 0x140fe400078efe1b */
[C-C-:B------:R-:W-:Y:S02]  /*73b0*/  LOP3.LUT R18, R0.reuse, 0x70, R27.reuse, 0xfe, !PT ;  /* 0x0000007000127812 */ /* 0x140fe400078efe1b */
[----:B------:R-:W-:-:S02]  /*73c0*/  LOP3.LUT R19, R0, 0x68, R27, 0xfe, !PT ;  /* 0x0000006800137812 */ /* 0x000fc400078efe1b */
[C-C-:B------:R-:W-:Y:S02]  /*73d0*/  LOP3.LUT R20, R0.reuse, 0x60, R27.reuse, 0xfe, !PT ;  /* 0x0000006000147812 */ /* 0x140fe400078efe1b */
[C-C-:B------:R-:W-:Y:S02]  /*73e0*/  LOP3.LUT R21, R0.reuse, 0x58, R27.reuse, 0xfe, !PT ;  /* 0x0000005800157812 */ /* 0x140fe400078efe1b */
[C-C-:B------:R-:W-:Y:S02]  /*73f0*/  LOP3.LUT R22, R0.reuse, 0x50, R27.reuse, 0xfe, !PT ;  /* 0x0000005000167812 */ /* 0x140fe400078efe1b */
[C-C-:B------:R-:W-:Y:S02]  /*7400*/  LOP3.LUT R23, R0.reuse, 0x48, R27.reuse, 0xfe, !PT ;  /* 0x0000004800177812 */ /* 0x140fe400078efe1b */
[C-C-:B------:R-:W-:Y:S02]  /*7410*/  LOP3.LUT R24, R0.reuse, 0x40, R27.reuse, 0xfe, !PT ;  /* 0x0000004000187812 */ /* 0x140fe400078efe1b */
[----:B------:R-:W-:-:S02]  /*7420*/  LOP3.LUT R13, R0, 0xf8, R27, 0xfe, !PT ;  /* 0x000000f8000d7812 */ /* 0x000fc400078efe1b */
[C-C-:B------:R-:W-:Y:S02]  /*7430*/  LOP3.LUT R25, R0.reuse, 0x38, R27.reuse, 0xfe, !PT ;  /* 0x0000003800197812 */ /* 0x140fe400078efe1b */
[C-C-:B0-----:R-:W-:Y:S02]  /*7440*/  LOP3.LUT R11, R0.reuse, 0x30, R27.reuse, 0xfe, !PT ;  /* 0x00000030000b7812 */ /* 0x141fe400078efe1b */
[C-C-:B------:R-:W-:Y:S01]  /*7450*/  LOP3.LUT R10, R0.reuse, 0x28, R27.reuse, 0xfe, !PT ;  /* 0x00000028000a7812 */ /* 0x140fe200078efe1b */
[----:B------:R-:W0:Y:S01]  /*7460*/  LDS.64 R30, [R29+UR5] ;  /* 0x000000051d1e7984 */ /* 0x000e220008000a00 */
[C-C-:B------:R-:W-:Y:S02]  /*7470*/  LOP3.LUT R9, R0.reuse, 0x20, R27.reuse, 0xfe, !PT ;  /* 0x0000002000097812 */ /* 0x140fe400078efe1b */
[C-C-:B------:R-:W-:Y:S01]  /*7480*/  LOP3.LUT R7, R0.reuse, 0x18, R27.reuse, 0xfe, !PT ;  /* 0x0000001800077812 */ /* 0x140fe200078efe1b */
[----:B------:R-:W1:Y:S01]  /*7490*/  LDS.64 R32, [R29+UR5+0x200] ;  /* 0x000200051d207984 */ /* 0x000e620008000a00 */
[----:B------:R-:W-:-:S02]  /*74a0*/  LOP3.LUT R3, R0, 0x10, R27, 0xfe, !PT ;  /* 0x0000001000037812 */ /* 0x000fc400078efe1b */
[----:B------:R-:W-:Y:S01]  /*74b0*/  LOP3.LUT R0, R0, 0x8, R27, 0xfe, !PT ;  /* 0x0000000800007812 */ /* 0x000fe200078efe1b */
[----:B------:R-:W2:Y:S01]  /*74c0*/  LDS.64 R34, [R29+UR5+0x400] ;  /* 0x000400051d227984 */ /* 0x000ea20008000a00 */
[----:B------:R-:W-:Y:S01]  /*74d0*/  ISETP.LT.AND P4, PT, R8, UR15, !P0 ;  /* 0x0000000f08007c0c */ /* 0x000fe2000c781270 */
[-C--:B------:R-:W-:Y:S01]  /*74e0*/  IMAD R27, R3, R51.reuse, RZ ;  /* 0x00000033031b7224 */ /* 0x080fe200078e02ff */
[C---:B------:R-:W-:Y:S01]  /*74f0*/  ISETP.LT.AND P2, PT, R0.reuse, UR15, !P0 ;  /* 0x0000000f00007c0c */ /* 0x040fe2000c741270 */
[----:B------:R-:W3:Y:S01]  /*7500*/  LDS.64 R36, [R29+UR5+0x600] ;  /* 0x000600051d247984 */ /* 0x000ee20008000a00 */
[-C--:B------:R-:W-:Y:S01]  /*7510*/  IMAD R0, R0, R51.reuse, RZ ;  /* 0x0000003300007224 */ /* 0x080fe200078e02ff */
[----:B------:R-:W-:Y:S01]  /*7520*/  LEA.HI.X.SX32 R49, R120, UR13, 0x1, P3 ;  /* 0x0000000d78317c11 */ /* 0x000fe200098f0eff */
[----:B------:R-:W-:Y:S01]  /*7530*/  IMAD R28, R7, R51, RZ ;  /* 0x00000033071c7224 */ /* 0x000fe200078e02ff */
[----:B------:R-:W4:Y:S01]  /*7540*/  LDS.64 R38, [R29+UR5+0x800] ;  /* 0x000800051d267984 */ /* 0x000f220008000a00 */
[----:B------:R-:W-:-:S02]  /*7550*/  LEA R2, P6, R26, R47, 0x1 ;  /* 0x0000002f1a027211 */ /* 0x000fc400078c08ff */
[----:B------:R-:W-:Y:S01]  /*7560*/  LEA R4, P5, R0, R47, 0x1 ;  /* 0x0000002f00047211 */ /* 0x000fe200078a08ff */
[----:B------:R-:W5:Y:S01]  /*7570*/  LDS.64 R40, [R29+UR5+0xa00] ;  /* 0x000a00051d287984 */ /* 0x000f620008000a00 */
[----:B------:R-:W-:Y:S02]  /*7580*/  ISETP.LT.AND P3, PT, R3, UR15, !P0 ;  /* 0x0000000f03007c0c */ /* 0x000fe4000c761270 */
[-C--:B------:R-:W-:Y:S01]  /*7590*/  LEA.HI.X.SX32 R3, R26, R49.reuse, 0x1, P6 ;  /* 0x000000311a037211 */ /* 0x080fe200030f0eff */
[----:B------:R-:W5:Y:S01]  /*75a0*/  LDS.64 R42, [R29+UR5+0xc00] ;  /* 0x000c00051d2a7984 */ /* 0x000f620008000a00 */
[----:B------:R-:W-:Y:S01]  /*75b0*/  LEA.HI.X.SX32 R5, R0, R49, 0x1, P5 ;  /* 0x0000003100057211 */ /* 0x000fe200028f0eff */
[----:B------:R-:W-:Y:S01]  /*75c0*/  IMAD R0, R9, R51, RZ ;  /* 0x0000003309007224 */ /* 0x000fe200078e02ff */
[----:B------:R-:W-:Y:S01]  /*75d0*/  ISETP.LT.AND P5, PT, R7, UR15, !P0 ;  /* 0x0000000f07007c0c */ /* 0x000fe2000c7a1270 */
[----:B------:R-:W5:Y:S01]  /*75e0*/  LDS.64 R44, [R29+UR5+0xe00] ;  /* 0x000e00051d2c7984 */ /* 0x000f620008000a00 */
[----:B------:R-:W-:Y:S01]  /*75f0*/  ISETP.LT.AND P1, PT, R6, UR15, !P0 ;  /* 0x0000000f06007c0c */ /* 0x000fe2000c721270 */
[----:B------:R-:W-:Y:S01]  /*7600*/  IMAD R26, R51, 0x40, R26 ;  /* 0x00000040331a7824 */ /* 0x000fe200078e021a */
[----:B------:R-:W-:-:S04]  /*7610*/  LEA R6, P6, R27, R47, 0x1 ;  /* 0x0000002f1b067211 */ /* 0x000fc800078c08ff */
[----:B------:R-:W-:Y:S01]  /*7620*/  LEA.HI.X.SX32 R7, R27, R49, 0x1, P6 ;  /* 0x000000311b077211 */ /* 0x000fe200030f0eff */
[----:B------:R-:W-:Y:S01]  /*7630*/  IMAD R27, R10, R51, RZ ;  /* 0x000000330a1b7224 */ /* 0x000fe200078e02ff */
[----:B0-----:R0:W-:Y:S01]  /*7640*/  @P4 STG.E.U16 desc[UR8][R2.64], R30 ;  /* 0x0000001e02004986 */ /* 0x0011e2000c101508 */
[----:B------:R-:W-:-:S03]  /*7650*/  LEA R8, P4, R28, R47, 0x1 ;  /* 0x0000002f1c087211 */ /* 0x000fc600078808ff */
[----:B-1----:R1:W-:Y:S01]  /*7660*/  @P2 STG.E.U16 desc[UR8][R4.64], R32 ;  /* 0x0000002004002986 */ /* 0x0023e2000c101508 */
[----:B------:R-:W-:Y:S02]  /*7670*/  ISETP.LT.AND P2, PT, R9, UR15, !P0 ;  /* 0x0000000f09007c0c */ /* 0x000fe4000c741270 */
[----:B------:R-:W-:Y:S01]  /*7680*/  LEA.HI.X.SX32 R9, R28, R49, 0x1, P4 ;  /* 0x000000311c097211 */ /* 0x000fe200020f0eff */
[----:B--2---:R2:W-:Y:S01]  /*7690*/  @P3 STG.E.U16 desc[UR8][R6.64], R34 ;  /* 0x0000002206003986 */ /* 0x0045e2000c101508 */
[----:B------:R-:W-:Y:S02]  /*76a0*/  ISETP.LT.AND P3, PT, R10, UR15, !P0 ;  /* 0x0000000f0a007c0c */ /* 0x000fe4000c761270 */
[-C--:B------:R-:W-:Y:S01]  /*76b0*/  LEA R10, P6, R27, R47.reuse, 0x1 ;  /* 0x0000002f1b0a7211 */ /* 0x080fe200078c08ff */
[----:B---3--:R-:W-:Y:S01]  /*76c0*/  @P5 STG.E.U16 desc[UR8][R8.64], R36 ;  /* 0x0000002408005986 */ /* 0x008fe2000c101508 */
[----:B0-----:R-:W-:Y:S02]  /*76d0*/  LEA R2, P4, R0, R47, 0x1 ;  /* 0x0000002f00027211 */ /* 0x001fe400078808ff */
[----:B------:R-:W-:-:S02]  /*76e0*/  ISETP.LT.AND P5, PT, R11, UR15, !P0 ;  /* 0x0000000f0b007c0c */ /* 0x000fc4000c7a1270 */
[----:B------:R-:W-:Y:S01]  /*76f0*/  LEA.HI.X.SX32 R3, R0, R49, 0x1, P4 ;  /* 0x0000003100037211 */ /* 0x000fe200020f0eff */
[-C--:B------:R-:W-:Y:S01]  /*7700*/  IMAD R0, R11, R51.reuse, RZ ;  /* 0x000000330b007224 */ /* 0x080fe200078e02ff */
[C---:B------:R-:W-:Y:S01]  /*7710*/  ISETP.LT.AND P4, PT, R25.reuse, UR15, !P0 ;  /* 0x0000000f19007c0c */ /* 0x040fe2000c781270 */
[----:B------:R-:W-:Y:S01]  /*7720*/  IMAD R25, R25, R51, RZ ;  /* 0x0000003319197224 */ /* 0x000fe200078e02ff */
[----:B------:R-:W-:Y:S01]  /*7730*/  LEA.HI.X.SX32 R11, R27, R49, 0x1, P6 ;  /* 0x000000311b0b7211 */ /* 0x000fe200030f0eff */
[----:B----4-:R0:W-:Y:S01]  /*7740*/  @P2 STG.E.U16 desc[UR8][R2.64], R38 ;  /* 0x0000002602002986 */ /* 0x0101e2000c101508 */
[CC--:B-1----:R-:W-:Y:S02]  /*7750*/  LEA R4, P2, R0.reuse, R47.reuse, 0x1 ;  /* 0x0000002f00047211 */ /* 0x0c2fe400078408ff */
[----:B--2---:R-:W-:Y:S01]  /*7760*/  LEA R6, P6, R25, R47, 0x1 ;  /* 0x0000002f19067211 */ /* 0x004fe200078c08ff */
[----:B-----5:R1:W-:Y:S01]  /*7770*/  @P3 STG.E.U16 desc[UR8][R10.64], R40 ;  /* 0x000000280a003986 */ /* 0x0203e2000c101508 */
[----:B------:R-:W-:Y:S01]  /*7780*/  LEA.HI.X.SX32 R5, R0, R49, 0x1, P2 ;  /* 0x0000003100057211 */ /* 0x000fe200010f0eff */
[----:B------:R-:W-:Y:S01]  /*7790*/  IMAD R0, R51, 0x8, R26 ;  /* 0x0000000833007824 */ /* 0x000fe200078e021a */
[----:B------:R-:W-:-:S02]  /*77a0*/  ISETP.LT.AND P2, PT, R24, UR15, !P0 ;  /* 0x0000000f18007c0c */ /* 0x000fc4000c741270 */
[----:B------:R-:W-:Y:S01]  /*77b0*/  LEA.HI.X.SX32 R7, R25, R49, 0x1, P6 ;  /* 0x0000003119077211 */ /* 0x000fe200030f0eff */
[----:B------:R2:W-:Y:S01]  /*77c0*/  @P5 STG.E.U16 desc[UR8][R4.64], R42 ;  /* 0x0000002a04005986 */ /* 0x0005e2000c101508 */
[----:B------:R-:W-:Y:S02]  /*77d0*/  ISETP.LT.AND P5, PT, R23, UR15, !P0 ;  /* 0x0000000f17007c0c */ /* 0x000fe4000c7a1270 */
[----:B0-----:R-:W-:Y:S01]  /*77e0*/  LEA R2, P6, R26, R47, 0x1 ;  /* 0x0000002f1a027211 */ /* 0x001fe200078c08ff */
[----:B------:R0:W-:Y:S01]  /*77f0*/  @P4 STG.E.U16 desc[UR8][R6.64], R44 ;  /* 0x0000002c06004986 */ /* 0x0001e2000c101508 */
[----:B------:R-:W-:Y:S01]  /*7800*/  PRMT R30, R30, 0x7632, R30 ;  /* 0x000076321e1e7816 */ /* 0x000fe2000000001e */
[----:B-1----:R-:W-:Y:S01]  /*7810*/  IMAD R10, R51, 0x8, R0 ;  /* 0x00000008330a7824 */ /* 0x002fe200078e0200 */
[----:B------:R-:W-:Y:S02]  /*7820*/  LEA.HI.X.SX32 R3, R26, R49, 0x1, P6 ;  /* 0x000000311a037211 */ /* 0x000fe400030f0eff */
[----:B------:R-:W-:-:S02]  /*7830*/  LEA R8, P6, R0, R47, 0x1 ;  /* 0x0000002f00087211 */ /* 0x000fc400078c08ff */
[----:B------:R-:W-:Y:S01]  /*7840*/  ISETP.LT.AND P4, PT, R22, UR15, !P0 ;  /* 0x0000000f16007c0c */ /* 0x000fe2000c781270 */
[----:B------:R1:W-:Y:S01]  /*7850*/  @P2 STG.E.U16 desc[UR8][R2.64], R30 ;  /* 0x0000001e02002986 */ /* 0x0003e2000c101508 */
[----:B------:R-:W-:Y:S01]  /*7860*/  LEA.HI.X.SX32 R9, R0, R49, 0x1, P6 ;  /* 0x0000003100097211 */ /* 0x000fe200030f0eff */
[----:B------:R-:W-:Y:S01]  /*7870*/  IMAD R0, R51, 0x8, R10 ;  /* 0x0000000833007824 */ /* 0x000fe200078e020a */
[----:B--2---:R-:W-:Y:S02]  /*7880*/  LEA R4, P6, R10, R47, 0x1 ;  /* 0x0000002f0a047211 */ /* 0x004fe400078c08ff */
[----:B------:R-:W-:Y:S02]  /*7890*/  PRMT R32, R32, 0x7632, R32 ;  /* 0x0000763220207816 */ /* 0x000fe40000000020 */
[----:B------:R-:W-:Y:S02]  /*78a0*/  ISETP.LT.AND P2, PT, R21, UR15, !P0 ;  /* 0x0000000f15007c0c */ /* 0x000fe4000c741270 */
[----:B------:R-:W-:Y:S01]  /*78b0*/  LEA.HI.X.SX32 R5, R10, R49, 0x1, P6 ;  /* 0x000000310a057211 */ /* 0x000fe200030f0eff */
[----:B------:R2:W-:Y:S01]  /*78c0*/  @P5 STG.E.U16 desc[UR8][R8.64], R32 ;  /* 0x0000002008005986 */ /* 0x0005e2000c101508 */
[----:B0-----:R-:W-:Y:S01]  /*78d0*/  LEA R6, P6, R0, R47, 0x1 ;  /* 0x0000002f00067211 */ /* 0x001fe200078c08ff */
[----:B-1----:R-:W-:Y:S01]  /*78e0*/  IMAD R3, R51, 0x8, R0 ;  /* 0x0000000833037824 */ /* 0x002fe200078e0200 */
[----:B------:R-:W-:-:S02]  /*78f0*/  PRMT R34, R34, 0x7632, R34 ;  /* 0x0000763222227816 */ /* 0x000fc40000000022 */
[----:B------:R-:W-:Y:S02]  /*7900*/  ISETP.LT.AND P5, PT, R20, UR15, !P0 ;  /* 0x0000000f14007c0c */ /* 0x000fe4000c7a1270 */
[----:B------:R-:W-:Y:S01]  /*7910*/  LEA.HI.X.SX32 R7, R0, R49, 0x1, P6 ;  /* 0x0000003100077211 */ /* 0x000fe200030f0eff */
[----:B------:R-:W-:Y:S01]  /*7920*/  IMAD R0, R51, 0x8, R3 ;  /* 0x0000000833007824 */ /* 0x000fe200078e0203 */
[----:B------:R-:W-:Y:S01]  /*7930*/  PRMT R36, R36, 0x7632, R36 ;  /* 0x0000763224247816 */ /* 0x000fe20000000024 */
[----:B------:R0:W-:Y:S01]  /*7940*/  @P4 STG.E.U16 desc[UR8][R4.64], R34 ;  /* 0x0000002204004986 */ /* 0x0001e2000c101508 */
[----:B------:R-:W-:Y:S02]  /*7950*/  LEA R2, P6, R3, R47, 0x1 ;  /* 0x0000002f03027211 */ /* 0x000fe400078c08ff */
[----:B------:R-:W-:Y:S01]  /*7960*/  ISETP.LT.AND P4, PT, R19, UR15, !P0 ;  /* 0x0000000f13007c0c */ /* 0x000fe2000c781270 */
[----:B------:R1:W-:Y:S01]  /*7970*/  @P2 STG.E.U16 desc[UR8][R6.64], R36 ;  /* 0x0000002406002986 */ /* 0x0003e2000c101508 */
[----:B------:R-:W-:-:S02]  /*7980*/  LEA.HI.X.SX32 R3, R3, R49, 0x1, P6 ;  /* 0x0000003103037211 */ /* 0x000fc400030f0eff */
[----:B--2---:R-:W-:Y:S02]  /*7990*/  LEA R8, P6, R0, R47, 0x1 ;  /* 0x0000002f00087211 */ /* 0x004fe400078c08ff */
[----:B------:R-:W-:Y:S02]  /*79a0*/  PRMT R38, R38, 0x7632, R38 ;  /* 0x0000763226267816 */ /* 0x000fe40000000026 */
[----:B------:R-:W-:Y:S01]  /*79b0*/  ISETP.LT.AND P2, PT, R18, UR15, !P0 ;  /* 0x0000000f12007c0c */ /* 0x000fe2000c741270 */
[C---:B0-----:R-:W-:Y:S01]  /*79c0*/  IMAD R5, R51.reuse, 0x8, R0 ;  /* 0x0000000833057824 */ /* 0x041fe200078e0200 */
[----:B------:R-:W-:Y:S01]  /*79d0*/  LEA.HI.X.SX32 R9, R0, R49, 0x1, P6 ;  /* 0x0000003100097211 */ /* 0x000fe200030f0eff */
[----:B------:R0:W-:Y:S01]  /*79e0*/  @P5 STG.E.U16 desc[UR8][R2.64], R38 ;  /* 0x0000002602005986 */ /* 0x0001e2000c101508 */
[----:B------:R-:W-:Y:S01]  /*79f0*/  PRMT R40, R40, 0x7632, R40 ;  /* 0x0000763228287816 */ /* 0x000fe20000000028 */
[----:B------:R-:W-:Y:S01]  /*7a00*/  IMAD R0, R51, 0x8, R5 ;  /* 0x0000000833007824 */ /* 0x000fe200078e0205 */
[----:B------:R-:W-:-:S02]  /*7a10*/  LEA R4, P6, R5, R47, 0x1 ;  /* 0x0000002f05047211 */ /* 0x000fc400078c08ff */
[----:B------:R-:W-:Y:S01]  /*7a20*/  ISETP.LT.AND P5, PT, R17, UR15, !P0 ;  /* 0x0000000f11007c0c */ /* 0x000fe2000c7a1270 */
[----:B------:R2:W-:Y:S01]  /*7a30*/  @P4 STG.E.U16 desc[UR8][R8.64], R40 ;  /* 0x0000002808004986 */ /* 0x0005e2000c101508 */
[----:B------:R-:W-:Y:S01]  /*7a40*/  LEA.HI.X.SX32 R5, R5, R49, 0x1, P6 ;  /* 0x0000003105057211 */ /* 0x000fe200030f0eff */
[C---:B------:R-:W-:Y:S01]  /*7a50*/  IMAD R10, R51.reuse, 0x8, R0 ;  /* 0x00000008330a7824 */ /* 0x040fe200078e0200 */
[----:B------:R-:W-:Y:S02]  /*7a60*/  PRMT R42, R42, 0x7632, R42 ;  /* 0x000076322a2a7816 */ /* 0x000fe4000000002a */
[----:B-1----:R-:W-:Y:S02]  /*7a70*/  LEA R6, P6, R0, R47, 0x1 ;  /* 0x0000002f00067211 */ /* 0x002fe400078c08ff */
[----:B------:R-:W-:Y:S01]  /*7a80*/  ISETP.LT.AND P4, PT, R58, UR15, !P0 ;  /* 0x0000000f3a007c0c */ /* 0x000fe2000c781270 */
[----:B------:R1:W-:Y:S01]  /*7a90*/  @P2 STG.E.U16 desc[UR8][R4.64], R42 ;  /* 0x0000002a04002986 */ /* 0x0003e2000c101508 */
[----:B------:R-:W-:Y:S01]  /*7aa0*/  LEA.HI.X.SX32 R7, R0, R49, 0x1, P6 ;  /* 0x0000003100077211 */ /* 0x000fe200030f0eff */
[----:B------:R-:W-:Y:S01]  /*7ab0*/  IMAD R0, R51, 0x8, R10 ;  /* 0x0000000833007824 */ /* 0x000fe200078e020a */
[----:B------:R-:W-:-:S02]  /*7ac0*/  PRMT R44, R44, 0x7632, R44 ;  /* 0x000076322c2c7816 */ /* 0x000fc4000000002c */
[C---:B0-----:R-:W-:Y:S02]  /*7ad0*/  LEA R2, P2, R10.reuse, R47, 0x1 ;  /* 0x0000002f0a027211 */ /* 0x041fe400078408ff */
[----:B------:R-:W-:Y:S01]  /*7ae0*/  ISETP.LT.AND P6, PT, R57, UR15, !P0 ;  /* 0x0000000f39007c0c */ /* 0x000fe2000c7c1270 */
[----:B------:R0:W-:Y:S01]  /*7af0*/  @P5 STG.E.U16 desc[UR8][R6.64], R44 ;  /* 0x0000002c06005986 */ /* 0x0001e2000c101508 */
[----:B------:R-:W-:Y:S01]  /*7b00*/  LEA.HI.X.SX32 R3, R10, R49, 0x1, P2 ;  /* 0x000000310a037211 */ /* 0x000fe200010f0eff */
[C---:B------:R-:W-:Y:S01]  /*7b10*/  IMAD R10, R51.reuse, 0x8, R0 ;  /* 0x00000008330a7824 */ /* 0x040fe200078e0200 */
[----:B--2---:R-:W-:Y:S02]  /*7b20*/  LEA R8, P5, R0, R47, 0x1 ;  /* 0x0000002f00087211 */ /* 0x004fe400078a08ff */
[----:B------:R-:W-:Y:S01]  /*7b30*/  ISETP.LT.AND P2, PT, R56, UR15, !P0 ;  /* 0x0000000f38007c0c */ /* 0x000fe2000c741270 */
[----:B------:R2:W-:Y:S01]  /*7b40*/  @P4 STG.E.U16 desc[UR8][R2.64], R31 ;  /* 0x0000001f02004986 */ /* 0x0005e2000c101508 */
[----:B------:R-:W-:Y:S01]  /*7b50*/  LEA.HI.X.SX32 R9, R0, R49, 0x1, P5 ;  /* 0x0000003100097211 */ /* 0x000fe200028f0eff */
[----:B------:R-:W-:Y:S01]  /*7b60*/  IMAD R0, R51, 0x8, R10 ;  /* 0x0000000833007824 */ /* 0x000fe200078e020a */
[----:B-1----:R-:W-:-:S02]  /*7b70*/  LEA R4, P4, R10, R47, 0x1 ;  /* 0x0000002f0a047211 */ /* 0x002fc400078808ff */
[----:B------:R-:W-:Y:S01]  /*7b80*/  ISETP.LT.AND P5, PT, R55, UR15, !P0 ;  /* 0x0000000f37007c0c */ /* 0x000fe2000c7a1270 */
[----:B------:R1:W-:Y:S01]  /*7b90*/  @P6 STG.E.U16 desc[UR8][R8.64], R33 ;  /* 0x0000002108006986 */ /* 0x0003e2000c101508 */
[----:B------:R-:W-:Y:S01]  /*7ba0*/  LEA.HI.X.SX32 R5, R10, R49, 0x1, P4 ;  /* 0x000000310a057211 */ /* 0x000fe200020f0eff */
[C---:B------:R-:W-:Y:S01]  /*7bb0*/  IMAD R10, R51.reuse, 0x8, R0 ;  /* 0x00000008330a7824 */ /* 0x040fe200078e0200 */
[----:B0-----:R-:W-:Y:S02]  /*7bc0*/  LEA R6, P6, R0, R47, 0x1 ;  /* 0x0000002f00067211 */ /* 0x001fe400078c08ff */
[----:B------:R-:W-:Y:S01]  /*7bd0*/  ISETP.LT.AND P4, PT, R54, UR15, !P0 ;  /* 0x0000000f36007c0c */ /* 0x000fe2000c781270 */
[----:B------:R0:W-:Y:S01]  /*7be0*/  @P2 STG.E.U16 desc[UR8][R4.64], R35 ;  /* 0x0000002304002986 */ /* 0x0001e2000c101508 */
[----:B------:R-:W-:Y:S01]  /*7bf0*/  LEA.HI.X.SX32 R7, R0, R49, 0x1, P6 ;  /* 0x0000003100077211 */ /* 0x000fe200030f0eff */
[----:B------:R-:W-:Y:S01]  /*7c00*/  IMAD R0, R51, 0x8, R10 ;  /* 0x0000000833007824 */ /* 0x000fe200078e020a */
[----:B--2---:R-:W-:-:S02]  /*7c10*/  LEA R2, P2, R10, R47, 0x1 ;  /* 0x0000002f0a027211 */ /* 0x004fc400078408ff */
[----:B------:R-:W-:Y:S01]  /*7c20*/  ISETP.LT.AND P6, PT, R53, UR15, !P0 ;  /* 0x0000000f35007c0c */ /* 0x000fe2000c7c1270 */
[----:B------:R2:W-:Y:S01]  /*7c30*/  @P5 STG.E.U16 desc[UR8][R6.64], R37 ;  /* 0x0000002506005986 */ /* 0x0005e2000c101508 */
[----:B------:R-:W-:Y:S01]  /*7c40*/  LEA.HI.X.SX32 R3, R10, R49, 0x1, P2 ;  /* 0x000000310a037211 */ /* 0x000fe200010f0eff */
[C---:B------:R-:W-:Y:S01]  /*7c50*/  IMAD R10, R51.reuse, 0x8, R0 ;  /* 0x00000008330a7824 */ /* 0x040fe200078e0200 */
[----:B-1----:R-:W-:Y:S02]  /*7c60*/  LEA R8, P5, R0, R47, 0x1 ;  /* 0x0000002f00087211 */ /* 0x002fe400078a08ff */
[----:B------:R-:W-:Y:S01]  /*7c70*/  ISETP.LT.AND P2, PT, R52, UR15, !P0 ;  /* 0x0000000f34007c0c */ /* 0x000fe2000c741270 */
[----:B------:R1:W-:Y:S01]  /*7c80*/  @P4 STG.E.U16 desc[UR8][R2.64], R39 ;  /* 0x0000002702004986 */ /* 0x0003e2000c101508 */
[----:B------:R-:W-:Y:S01]  /*7c90*/  LEA.HI.X.SX32 R9, R0, R49, 0x1, P5 ;  /* 0x0000003100097211 */ /* 0x000fe200028f0eff */
[----:B------:R-:W-:Y:S01]  /*7ca0*/  IMAD R0, R51, 0x8, R10 ;  /* 0x0000000833007824 */ /* 0x000fe200078e020a */
[----:B0-----:R-:W-:-:S02]  /*7cb0*/  LEA R4, P4, R10, R47, 0x1 ;  /* 0x0000002f0a047211 */ /* 0x001fc400078808ff */
        /* <DEDUP_REMOVED lines=11> */
[C---:B------:R-:W-:Y:S01]  /*7d70*/  IMAD R11, R51.reuse, 0x8, R0 ;  /* 0x00000008330b7824 */ /* 0x040fe200078e0200 */
[----:B------:R-:W-:Y:S01]  /*7d80*/  LEA.HI.X.SX32 R3, R10, R49, 0x1, P6 ;  /* 0x000000310a037211 */ /* 0x000fe200030f0eff */
[----:B------:R1:W-:Y:S01]  /*7d90*/  @P5 STG.E.U16 desc[UR8][R6.64], R45 ;  /* 0x0000002d06005986 */ /* 0x0003e2000c101508 */
[----:B0-----:R-:W-:Y:S02]  /*7da0*/  LEA R8, P6, R0, R47, 0x1 ;  /* 0x0000002f00087211 */ /* 0x001fe400078c08ff */
[----:B------:R-:W-:Y:S02]  /*7db0*/  ISETP.LT.AND P3, PT, R12, UR15, !P0 ;  /* 0x0000000f0c007c0c */ /* 0x000fe4000c761270 */
[----:B------:R-:W-:Y:S01]  /*7dc0*/  LEA.HI.X.SX32 R9, R0, R49, 0x1, P6 ;  /* 0x0000003100097211 */ /* 0x000fe200030f0eff */
[----:B------:R-:W-:Y:S01]  /*7dd0*/  IMAD R0, R51, 0x8, R11 ;  /* 0x0000000833007824 */ /* 0x000fe200078e020b */
[----:B------:R-:W-:-:S02]  /*7de0*/  PRMT R31, R31, 0x7632, R31 ;  /* 0x000076321f1f7816 */ /* 0x000fc4000000001f */
[----:B------:R-:W-:Y:S01]  /*7df0*/  ISETP.LT.AND P5, PT, R16, UR15, !P0 ;  /* 0x0000000f10007c0c */ /* 0x000fe2000c7a1270 */
[----:B------:R-:W-:Y:S01]  /*7e00*/  IMAD R12, R51, 0x8, R0 ;  /* 0x00000008330c7824 */ /* 0x000fe200078e0200 */
[----:B------:R-:W-:Y:S01]  /*7e10*/  PRMT R33, R33, 0x7632, R33 ;  /* 0x0000763221217816 */ /* 0x000fe20000000021 */
[----:B------:R0:W-:Y:S01]  /*7e20*/  @P2 STG.E.U16 desc[UR8][R2.64], R31 ;  /* 0x0000001f02002986 */ /* 0x0001e2000c101508 */
[-C--:B--2---:R-:W-:Y:S01]  /*7e30*/  LEA R4, P2, R11, R47.reuse, 0x1 ;  /* 0x0000002f0b047211 */ /* 0x084fe200078408ff */
[C---:B------:R-:W-:Y:S01]  /*7e40*/  IMAD R16, R51.reuse, 0x8, R12 ;  /* 0x0000000833107824 */ /* 0x040fe200078e020c */
[-C--:B------:R-:W-:Y:S01]  /*7e50*/  LEA R10, P6, R12, R47.reuse, 0x1 ;  /* 0x0000002f0c0a7211 */ /* 0x080fe200078c08ff */
[----:B------:R2:W-:Y:S01]  /*7e60*/  @P4 STG.E.U16 desc[UR8][R8.64], R33 ;  /* 0x0000002108004986 */ /* 0x0005e2000c101508 */
[----:B-1----:R-:W-:Y:S01]  /*7e70*/  LEA R6, P4, R0, R47, 0x1 ;  /* 0x0000002f00067211 */ /* 0x002fe200078808ff */
[----:B------:R-:W-:Y:S01]  /*7e80*/  IMAD R17, R51, 0x8, R16 ;  /* 0x0000000833117824 */ /* 0x000fe200078e0210 */
[----:B------:R-:W-:-:S02]  /*7e90*/  LEA.HI.X.SX32 R5, R11, R49, 0x1, P2 ;  /* 0x000000310b057211 */ /* 0x000fc400010f0eff */
[-C--:B------:R-:W-:Y:S01]  /*7ea0*/  LEA.HI.X.SX32 R7, R0, R49.reuse, 0x1, P4 ;  /* 0x0000003100077211 */ /* 0x080fe200020f0eff */
[----:B------:R-:W-:Y:S01]  /*7eb0*/  IMAD R0, R51, 0x8, R17 ;  /* 0x0000000833007824 */ /* 0x000fe200078e0211 */
[----:B------:R-:W-:Y:S02]  /*7ec0*/  ISETP.LT.AND P4, PT, R15, UR15, !P0 ;  /* 0x0000000f0f007c0c */ /* 0x000fe4000c781270 */
[----:B------:R-:W-:Y:S02]  /*7ed0*/  LEA.HI.X.SX32 R11, R12, R49, 0x1, P6 ;  /* 0x000000310c0b7211 */ /* 0x000fe400030f0eff */
[-C--:B0-----:R-:W-:Y:S02]  /*7ee0*/  LEA R2, P6, R16, R47.reuse, 0x1 ;  /* 0x0000002f10027211 */ /* 0x081fe400078c08ff */
[----:B--2---:R-:W-:Y:S02]  /*7ef0*/  LEA R8, P2, R17, R47, 0x1 ;  /* 0x0000002f11087211 */ /* 0x004fe400078408ff */
[----:B------:R-:W-:-:S02]  /*7f00*/  PRMT R35, R35, 0x7632, R35 ;  /* 0x0000763223237816 */ /* 0x000fc40000000023 */
[-C--:B------:R-:W-:Y:S02]  /*7f10*/  LEA.HI.X.SX32 R9, R17, R49.reuse, 0x1, P2 ;  /* 0x0000003111097211 */ /* 0x080fe400010f0eff */
[----:B------:R-:W-:Y:S01]  /*7f20*/  ISETP.LT.AND P2, PT, R14, UR15, !P0 ;  /* 0x0000000f0e007c0c */ /* 0x000fe2000c741270 */
[----:B------:R0:W-:Y:S01]  /*7f30*/  @P5 STG.E.U16 desc[UR8][R4.64], R35 ;  /* 0x0000002304005986 */ /* 0x0001e2000c101508 */
[----:B------:R-:W-:Y:S02]  /*7f40*/  ISETP.LT.AND P0, PT, R13, UR15, !P0 ;  /* 0x0000000f0d007c0c */ /* 0x000fe4000c701270 */
[----:B------:R-:W-:Y:S02]  /*7f50*/  PRMT R37, R37, 0x7632, R37 ;  /* 0x0000763225257816 */ /* 0x000fe40000000025 */
[----:B------:R-:W-:Y:S02]  /*7f60*/  PRMT R39, R39, 0x7632, R39 ;  /* 0x0000763227277816 */ /* 0x000fe40000000027 */
[----:B------:R-:W-:Y:S01]  /*7f70*/  LEA.HI.X.SX32 R3, R16, R49, 0x1, P6 ;  /* 0x0000003110037211 */ /* 0x000fe200030f0eff */
[----:B------:R0:W-:Y:S01]  /*7f80*/  @P4 STG.E.U16 desc[UR8][R6.64], R37 ;  /* 0x0000002506004986 */ /* 0x0001e2000c101508 */
[----:B------:R-:W-:-:S02]  /*7f90*/  PRMT R41, R41, 0x7632, R41 ;  /* 0x0000763229297816 */ /* 0x000fc40000000029 */
[----:B------:R-:W-:Y:S01]  /*7fa0*/  PRMT R43, R43, 0x7632, R43 ;  /* 0x000076322b2b7816 */ /* 0x000fe2000000002b */
[----:B------:R0:W-:Y:S01]  /*7fb0*/  @P3 STG.E.U16 desc[UR8][R10.64], R39 ;  /* 0x000000270a003986 */ /* 0x0001e2000c101508 */
[----:B------:R-:W-:-:S03]  /*7fc0*/  LEA R12, P6, R0, R47, 0x1 ;  /* 0x0000002f000c7211 */ /* 0x000fc600078c08ff */
[----:B------:R0:W-:Y:S01]  /*7fd0*/  @P2 STG.E.U16 desc[UR8][R2.64], R41 ;  /* 0x0000002902002986 */ /* 0x0001e2000c101508 */
[----:B------:R-:W-:-:S03]  /*7fe0*/  LEA.HI.X.SX32 R13, R0, R49, 0x1, P6 ;  /* 0x00000031000d7211 */ /* 0x000fc600030f0eff */
[----:B------:R0:W-:Y:S01]  /*7ff0*/  @P1 STG.E.U16 desc[UR8][R8.64], R43 ;  /* 0x0000002b08001986 */ /* 0x0001e2000c101508 */
[----:B------:R-:W-:Y:S05]  /*8000*/  @!P0 EXIT ;  /* 0x000000000000894d */ /* 0x000fea0003800000 */
[----:B0-----:R-:W-:-:S05]  /*8010*/  PRMT R6, R45, 0x7632, R6 ;  /* 0x000076322d067816 */ /* 0x001fca0000000006 */
[----:B------:R-:W-:Y:S01]  /*8020*/  STG.E.U16 desc[UR8][R12.64], R6 ;  /* 0x000000060c007986 */ /* 0x000fe2000c101508 */
[----:B------:R-:W-:Y:S05]  /*8030*/  EXIT ;  /* 0x000000000000794d */ /* 0x000fea0003800000 */
.L_x_3:
[----:B------:R-:W-:-:S00]  /*8040*/  BRA `(.L_x_3) ;  /* 0xfffffffc00fc7947 */ /* 0x000fc0000383ffff */
[----:B------:R-:W-:-:S00]  /*8050*/  NOP ;  /* 0x0000000000007918 */ /* 0x000fc00000000000 */
        /* <DEDUP_REMOVED lines=10> */
.L_x_4:


//--------------------- .nv.shared.matmul_kernel  --------------------------
	.section	.nv.shared.matmul_kernel,"aw",@nobits
	.sectionflags	@""
	.align	16
	.zero		1024


//--------------------- .nv.shared.reserved.0     --------------------------
	.section	.nv.shared.reserved.0,"aw",@nobits
	.weak		__nv_reservedSMEM_offset_0_alias
	.size		__nv_reservedSMEM_offset_0_alias, 0, 64
	.other		__nv_reservedSMEM_offset_0_alias,@"STO_CUDA_RESERVED_SHARED STV_DEFAULT"
__nv_reservedSMEM_offset_0_alias:
	.zero		0
	.zero		64


//--------------------- .nv.constant0.matmul_kernel --------------------------
	.section	.nv.constant0.matmul_kernel,"a",@progbits
	.sectionflags	@""
	.align	4
.nv.constant0.matmul_kernel:
	.zero		976


//--------------------- SYMBOLS --------------------------

	.type		.nv.reservedSmem.offset0,@object
	.size		.nv.reservedSmem.offset0,0x4
	.type		.nv.reservedSmem.cap,@object
	.size		.nv.reservedSmem.cap,0x4
